//
// Generated by NVIDIA NVVM Compiler
//
// Compiler Build ID: CL-36424714
// Cuda compilation tools, release 13.0, V13.0.88
// Based on NVVM 20.0.0
//

.version 9.0
.target sm_100
.address_size 64

	// .globl	_Z3addiiPfS_S_

.visible .entry _Z3addiiPfS_S_(
	.param .u32 _Z3addiiPfS_S__param_0,
	.param .u32 _Z3addiiPfS_S__param_1,
	.param .u64 .ptr .align 1 _Z3addiiPfS_S__param_2,
	.param .u64 .ptr .align 1 _Z3addiiPfS_S__param_3,
	.param .u64 .ptr .align 1 _Z3addiiPfS_S__param_4
)
{
	.reg .pred 	%p<19>;
	.reg .b32 	%r<56>;
	.reg .b32 	%f<135>;
	.reg .b64 	%rd<68>;

	ld.param.u32 	%r28, [_Z3addiiPfS_S__param_0];
	ld.param.u32 	%r29, [_Z3addiiPfS_S__param_1];
	ld.param.u64 	%rd11, [_Z3addiiPfS_S__param_2];
	ld.param.u64 	%rd12, [_Z3addiiPfS_S__param_3];
	ld.param.u64 	%rd13, [_Z3addiiPfS_S__param_4];
	cvta.to.global.u64 	%rd1, %rd12;
	cvta.to.global.u64 	%rd2, %rd11;
	cvta.to.global.u64 	%rd3, %rd13;
	mov.u32 	%r1, %tid.x;
	setp.lt.s32 	%p1, %r28, 1;
	@%p1 bra 	$L__BB0_26;
	setp.lt.s32 	%p2, %r29, 1;
	mul.lo.s32 	%r2, %r28, %r1;
	@%p2 bra 	$L__BB0_15;
	and.b32  	%r3, %r29, 7;
	and.b32  	%r4, %r29, 3;
	and.b32  	%r5, %r29, 2147483640;
	and.b32  	%r6, %r29, 1;
	neg.s32 	%r7, %r5;
	cvt.u64.u32 	%rd4, %r1;
	mov.b32 	%r47, 0;
	shl.b64 	%rd32, %rd4, 2;
	add.s64 	%rd33, %rd32, %rd2;
	add.s64 	%rd5, %rd33, 16;
$L__BB0_3:
	setp.lt.u32 	%p11, %r29, 8;
	mul.lo.s32 	%r9, %r47, %r29;
	mov.f32 	%f134, 0f00000000;
	mov.b32 	%r50, 0;
	mov.f32 	%f133, %f134;
	mov.f32 	%f132, %f134;
	@%p11 bra 	$L__BB0_6;
	mul.wide.u32 	%rd34, %r9, 4;
	add.s64 	%rd35, %rd1, %rd34;
	add.s64 	%rd66, %rd35, 16;
	mov.f32 	%f134, 0f00000000;
	mov.u64 	%rd67, %rd5;
	mov.u32 	%r48, %r7;
$L__BB0_5:
	.pragma "nounroll";
	ld.global.f32 	%f42, [%rd67+-16];
	ld.global.f32 	%f43, [%rd66+-16];
	fma.rn.f32 	%f44, %f42, %f43, %f132;
	fma.rn.f32 	%f45, %f42, %f42, %f133;
	fma.rn.f32 	%f46, %f43, %f43, %f134;
	ld.global.f32 	%f47, [%rd67+-12];
	ld.global.f32 	%f48, [%rd66+-12];
	fma.rn.f32 	%f49, %f47, %f48, %f44;
	fma.rn.f32 	%f50, %f47, %f47, %f45;
	fma.rn.f32 	%f51, %f48, %f48, %f46;
	ld.global.f32 	%f52, [%rd67+-8];
	ld.global.f32 	%f53, [%rd66+-8];
	fma.rn.f32 	%f54, %f52, %f53, %f49;
	fma.rn.f32 	%f55, %f52, %f52, %f50;
	fma.rn.f32 	%f56, %f53, %f53, %f51;
	ld.global.f32 	%f57, [%rd67+-4];
	ld.global.f32 	%f58, [%rd66+-4];
	fma.rn.f32 	%f59, %f57, %f58, %f54;
	fma.rn.f32 	%f60, %f57, %f57, %f55;
	fma.rn.f32 	%f61, %f58, %f58, %f56;
	ld.global.f32 	%f62, [%rd67];
	ld.global.f32 	%f63, [%rd66];
	fma.rn.f32 	%f64, %f62, %f63, %f59;
	fma.rn.f32 	%f65, %f62, %f62, %f60;
	fma.rn.f32 	%f66, %f63, %f63, %f61;
	ld.global.f32 	%f67, [%rd67+4];
	ld.global.f32 	%f68, [%rd66+4];
	fma.rn.f32 	%f69, %f67, %f68, %f64;
	fma.rn.f32 	%f70, %f67, %f67, %f65;
	fma.rn.f32 	%f71, %f68, %f68, %f66;
	ld.global.f32 	%f72, [%rd67+8];
	ld.global.f32 	%f73, [%rd66+8];
	fma.rn.f32 	%f74, %f72, %f73, %f69;
	fma.rn.f32 	%f75, %f72, %f72, %f70;
	fma.rn.f32 	%f76, %f73, %f73, %f71;
	ld.global.f32 	%f77, [%rd67+12];
	ld.global.f32 	%f78, [%rd66+12];
	fma.rn.f32 	%f132, %f77, %f78, %f74;
	fma.rn.f32 	%f133, %f77, %f77, %f75;
	fma.rn.f32 	%f134, %f78, %f78, %f76;
	add.s32 	%r48, %r48, 8;
	add.s64 	%rd67, %rd67, 32;
	add.s64 	%rd66, %rd66, 32;
	setp.ne.s32 	%p12, %r48, 0;
	mov.u32 	%r50, %r5;
	@%p12 bra 	$L__BB0_5;
$L__BB0_6:
	setp.eq.s32 	%p13, %r3, 0;
	@%p13 bra 	$L__BB0_14;
	add.s32 	%r39, %r3, -1;
	setp.lt.u32 	%p14, %r39, 3;
	@%p14 bra 	$L__BB0_9;
	add.s32 	%r40, %r50, %r1;
	mul.wide.u32 	%rd36, %r40, 4;
	add.s64 	%rd37, %rd2, %rd36;
	ld.global.f32 	%f80, [%rd37];
	add.s32 	%r41, %r50, %r9;
	mul.wide.u32 	%rd38, %r41, 4;
	add.s64 	%rd39, %rd1, %rd38;
	ld.global.f32 	%f81, [%rd39];
	fma.rn.f32 	%f82, %f80, %f81, %f132;
	fma.rn.f32 	%f83, %f80, %f80, %f133;
	fma.rn.f32 	%f84, %f81, %f81, %f134;
	cvt.u64.u32 	%rd40, %r50;
	add.s64 	%rd41, %rd40, %rd4;
	shl.b64 	%rd42, %rd41, 2;
	add.s64 	%rd43, %rd2, %rd42;
	ld.global.f32 	%f85, [%rd43+4];
	cvt.u64.u32 	%rd44, %r9;
	add.s64 	%rd45, %rd40, %rd44;
	shl.b64 	%rd46, %rd45, 2;
	add.s64 	%rd47, %rd1, %rd46;
	ld.global.f32 	%f86, [%rd47+4];
	fma.rn.f32 	%f87, %f85, %f86, %f82;
	fma.rn.f32 	%f88, %f85, %f85, %f83;
	fma.rn.f32 	%f89, %f86, %f86, %f84;
	ld.global.f32 	%f90, [%rd43+8];
	ld.global.f32 	%f91, [%rd47+8];
	fma.rn.f32 	%f92, %f90, %f91, %f87;
	fma.rn.f32 	%f93, %f90, %f90, %f88;
	fma.rn.f32 	%f94, %f91, %f91, %f89;
	ld.global.f32 	%f95, [%rd43+12];
	ld.global.f32 	%f96, [%rd47+12];
	fma.rn.f32 	%f132, %f95, %f96, %f92;
	fma.rn.f32 	%f133, %f95, %f95, %f93;
	fma.rn.f32 	%f134, %f96, %f96, %f94;
	add.s32 	%r50, %r50, 4;
$L__BB0_9:
	setp.eq.s32 	%p15, %r4, 0;
	@%p15 bra 	$L__BB0_14;
	setp.eq.s32 	%p16, %r4, 1;
	@%p16 bra 	$L__BB0_12;
	add.s32 	%r42, %r50, %r1;
	mul.wide.u32 	%rd48, %r42, 4;
	add.s64 	%rd49, %rd2, %rd48;
	ld.global.f32 	%f98, [%rd49];
	add.s32 	%r43, %r50, %r9;
	mul.wide.u32 	%rd50, %r43, 4;
	add.s64 	%rd51, %rd1, %rd50;
	ld.global.f32 	%f99, [%rd51];
	fma.rn.f32 	%f100, %f98, %f99, %f132;
	fma.rn.f32 	%f101, %f98, %f98, %f133;
	fma.rn.f32 	%f102, %f99, %f99, %f134;
	cvt.u64.u32 	%rd52, %r50;
	add.s64 	%rd53, %rd52, %rd4;
	shl.b64 	%rd54, %rd53, 2;
	add.s64 	%rd55, %rd2, %rd54;
	ld.global.f32 	%f103, [%rd55+4];
	cvt.u64.u32 	%rd56, %r9;
	add.s64 	%rd57, %rd52, %rd56;
	shl.b64 	%rd58, %rd57, 2;
	add.s64 	%rd59, %rd1, %rd58;
	ld.global.f32 	%f104, [%rd59+4];
	fma.rn.f32 	%f132, %f103, %f104, %f100;
	fma.rn.f32 	%f133, %f103, %f103, %f101;
	fma.rn.f32 	%f134, %f104, %f104, %f102;
	add.s32 	%r50, %r50, 2;
$L__BB0_12:
	setp.eq.s32 	%p17, %r6, 0;
	@%p17 bra 	$L__BB0_14;
	add.s32 	%r44, %r50, %r1;
	mul.wide.u32 	%rd60, %r44, 4;
	add.s64 	%rd61, %rd2, %rd60;
	ld.global.f32 	%f105, [%rd61];
	add.s32 	%r45, %r50, %r9;
	mul.wide.u32 	%rd62, %r45, 4;
	add.s64 	%rd63, %rd1, %rd62;
	ld.global.f32 	%f106, [%rd63];
	fma.rn.f32 	%f132, %f105, %f106, %f132;
	fma.rn.f32 	%f133, %f105, %f105, %f133;
	fma.rn.f32 	%f134, %f106, %f106, %f134;
$L__BB0_14:
	sqrt.rn.f32 	%f107, %f133;
	sqrt.rn.f32 	%f108, %f134;
	mul.f32 	%f109, %f107, %f108;
	div.rn.f32 	%f110, %f132, %f109;
	add.s32 	%r46, %r47, %r2;
	mul.wide.u32 	%rd64, %r46, 4;
	add.s64 	%rd65, %rd3, %rd64;
	st.global.f32 	[%rd65], %f110;
	add.s32 	%r47, %r47, 1;
	setp.eq.s32 	%p18, %r47, %r28;
	@%p18 bra 	$L__BB0_26;
	bra.uni 	$L__BB0_3;
$L__BB0_15:
	mov.f32 	%f38, 0f00000000;
	div.rn.f32 	%f37, %f38, 0f00000000;
	and.b32  	%r18, %r28, 7;
	setp.lt.u32 	%p3, %r28, 8;
	mov.b32 	%r54, 0;
	@%p3 bra 	$L__BB0_18;
	and.b32  	%r54, %r28, 2147483640;
	mov.b32 	%r52, 0;
$L__BB0_17:
	.pragma "nounroll";
	add.s32 	%r32, %r52, %r2;
	mul.wide.u32 	%rd14, %r32, 4;
	add.s64 	%rd15, %rd3, %rd14;
	st.global.f32 	[%rd15], %f37;
	st.global.f32 	[%rd15+4], %f37;
	st.global.f32 	[%rd15+8], %f37;
	st.global.f32 	[%rd15+12], %f37;
	st.global.f32 	[%rd15+16], %f37;
	st.global.f32 	[%rd15+20], %f37;
	st.global.f32 	[%rd15+24], %f37;
	st.global.f32 	[%rd15+28], %f37;
	add.s32 	%r52, %r52, 8;
	setp.ne.s32 	%p4, %r52, %r54;
	@%p4 bra 	$L__BB0_17;
$L__BB0_18:
	setp.eq.s32 	%p5, %r18, 0;
	@%p5 bra 	$L__BB0_26;
	and.b32  	%r23, %r28, 3;
	setp.lt.u32 	%p6, %r18, 4;
	@%p6 bra 	$L__BB0_21;
	add.s32 	%r33, %r54, %r2;
	mul.wide.u32 	%rd16, %r33, 4;
	add.s64 	%rd17, %rd3, %rd16;
	st.global.f32 	[%rd17], %f37;
	cvt.u64.u32 	%rd18, %r2;
	cvt.u64.u32 	%rd19, %r54;
	add.s64 	%rd20, %rd19, %rd18;
	shl.b64 	%rd21, %rd20, 2;
	add.s64 	%rd22, %rd3, %rd21;
	st.global.f32 	[%rd22+4], %f37;
	st.global.f32 	[%rd22+8], %f37;
	st.global.f32 	[%rd22+12], %f37;
	add.s32 	%r54, %r54, 4;
$L__BB0_21:
	setp.eq.s32 	%p7, %r23, 0;
	@%p7 bra 	$L__BB0_26;
	setp.eq.s32 	%p8, %r23, 1;
	@%p8 bra 	$L__BB0_24;
	add.s32 	%r34, %r54, %r2;
	mul.wide.u32 	%rd23, %r34, 4;
	add.s64 	%rd24, %rd3, %rd23;
	st.global.f32 	[%rd24], %f37;
	cvt.u64.u32 	%rd25, %r2;
	cvt.u64.u32 	%rd26, %r54;
	add.s64 	%rd27, %rd26, %rd25;
	shl.b64 	%rd28, %rd27, 2;
	add.s64 	%rd29, %rd3, %rd28;
	st.global.f32 	[%rd29+4], %f37;
	add.s32 	%r54, %r54, 2;
$L__BB0_24:
	and.b32  	%r35, %r28, 1;
	setp.eq.b32 	%p9, %r35, 1;
	not.pred 	%p10, %p9;
	@%p10 bra 	$L__BB0_26;
	add.s32 	%r36, %r54, %r2;
	mul.wide.u32 	%rd30, %r36, 4;
	add.s64 	%rd31, %rd3, %rd30;
	st.global.f32 	[%rd31], %f37;
$L__BB0_26:
	ret;

}


// ===== COMPILED SASS (sm_100) =====

	.target	sm_100

	.elftype	@"ET_EXEC"


//--------------------- .note.nv.tkinfo           --------------------------
	.section	.note.nv.tkinfo,"",@"SHT_NOTE"
	.sectionflags	@"SHF_NOTE_NV_TKINFO"
	.tkinfo
        /*0018*/ 	.word	0x00000002
        /*0030*/ 	.string	""
        /*0030*/ 	.string	"ptxas"
        /*0030*/ 	.string	"Cuda compilation tools, release 13.0, V13.0.88"
        /*0030*/ 	.string	"Build cuda_13.0.r13.0/compiler.36424714_0"
        /*0030*/ 	.string	"-arch sm_100 -m 64 "



//--------------------- .note.nv.cuinfo           --------------------------
	.section	.note.nv.cuinfo,"",@"SHT_NOTE"
	.sectionflags	@"SHF_NOTE_NV_CUINFO"
        /*0018*/ 	.short	0x0002
        /*001a*/ 	.short	0x0064
        /*001c*/ 	.short	0x0082
	.zero		2


//--------------------- .nv.info                  --------------------------
	.section	.nv.info,"",@"SHT_CUDA_INFO"
	.align	4


	//----- nvinfo : EIATTR_REGCOUNT
	.align		4
        /*0000*/ 	.byte	0x04, 0x2f
        /*0002*/ 	.short	(.L_1 - .L_0)
	.align		4
.L_0:
        /*0004*/ 	.word	index@(_Z3addiiPfS_S_)
        /*0008*/ 	.word	0x0000001e


	//----- nvinfo : EIATTR_FRAME_SIZE
	.align		4
.L_1:
        /*000c*/ 	.byte	0x04, 0x11
        /*000e*/ 	.short	(.L_3 - .L_2)
	.align		4
.L_2:
        /*0010*/ 	.word	index@($__internal_1_$__cuda_sm3x_div_rn_noftz_f32_slowpath)
        /*0014*/ 	.word	0x00000000


	//----- nvinfo : EIATTR_FRAME_SIZE
	.align		4
.L_3:
        /*0018*/ 	.byte	0x04, 0x11
        /*001a*/ 	.short	(.L_5 - .L_4)
	.align		4
.L_4:
        /*001c*/ 	.word	index@($__internal_0_$__cuda_sm20_sqrt_rn_f32_slowpath)
        /*0020*/ 	.word	0x00000000


	//----- nvinfo : EIATTR_FRAME_SIZE
	.align		4
.L_5:
        /*0024*/ 	.byte	0x04, 0x11
        /*0026*/ 	.short	(.L_7 - .L_6)
	.align		4
.L_6:
        /*0028*/ 	.word	index@(_Z3addiiPfS_S_)
        /*002c*/ 	.word	0x00000000


	//----- nvinfo : EIATTR_MIN_STACK_SIZE
	.align		4
.L_7:
        /*0030*/ 	.byte	0x04, 0x12
        /*0032*/ 	.short	(.L_9 - .L_8)
	.align		4
.L_8:
        /*0034*/ 	.word	index@(_Z3addiiPfS_S_)
        /*0038*/ 	.word	0x00000000
.L_9:


//--------------------- .nv.compat                --------------------------
	.section	.nv.compat,"",@"SHT_CUDA_COMPAT_INFO"
	.align	4
        /*0000*/ 	.byte	0x02, 0x09, 0x00, 0x00, 0x02, 0x02, 0x01, 0x00, 0x02, 0x05, 0x05, 0x00, 0x03, 0x07, 0x01, 0x01
        /*0010*/ 	.byte	0x02, 0x03, 0x00, 0x00, 0x02, 0x06, 0x01, 0x00, 0x04, 0x0b, 0x08, 0x00, 0x01, 0x00, 0x00, 0x00
        /*0020*/ 	.byte	0x00, 0x00, 0x00, 0x00


//--------------------- .nv.info._Z3addiiPfS_S_   --------------------------
	.section	.nv.info._Z3addiiPfS_S_,"",@"SHT_CUDA_INFO"
	.sectionflags	@""
	.align	4


	//----- nvinfo : EIATTR_CUDA_API_VERSION
	.align		4
        /*0000*/ 	.byte	0x04, 0x37
        /*0002*/ 	.short	(.L_11 - .L_10)
.L_10:
        /*0004*/ 	.word	0x00000082


	//----- nvinfo : EIATTR_KPARAM_INFO
	.align		4
.L_11:
        /*0008*/ 	.byte	0x04, 0x17
        /*000a*/ 	.short	(.L_13 - .L_12)
.L_12:
        /*000c*/ 	.word	0x00000000
        /*0010*/ 	.short	0x0004
        /*0012*/ 	.short	0x0018
        /*0014*/ 	.byte	0x00, 0xf5, 0x21, 0x00


	//----- nvinfo : EIATTR_KPARAM_INFO
	.align		4
.L_13:
        /*0018*/ 	.byte	0x04, 0x17
        /*001a*/ 	.short	(.L_15 - .L_14)
.L_14:
        /*001c*/ 	.word	0x00000000
        /*0020*/ 	.short	0x0003
        /*0022*/ 	.short	0x0010
        /*0024*/ 	.byte	0x00, 0xf5, 0x21, 0x00


	//----- nvinfo : EIATTR_KPARAM_INFO
	.align		4
.L_15:
        /*0028*/ 	.byte	0x04, 0x17
        /*002a*/ 	.short	(.L_17 - .L_16)
.L_16:
        /*002c*/ 	.word	0x00000000
        /*0030*/ 	.short	0x0002
        /*0032*/ 	.short	0x0008
        /*0034*/ 	.byte	0x00, 0xf5, 0x21, 0x00


	//----- nvinfo : EIATTR_KPARAM_INFO
	.align		4
.L_17:
        /*0038*/ 	.byte	0x04, 0x17
        /*003a*/ 	.short	(.L_19 - .L_18)
.L_18:
        /*003c*/ 	.word	0x00000000
        /*0040*/ 	.short	0x0001
        /*0042*/ 	.short	0x0004
        /*0044*/ 	.byte	0x00, 0xf0, 0x11, 0x00


	//----- nvinfo : EIATTR_KPARAM_INFO
	.align		4
.L_19:
        /*0048*/ 	.byte	0x04, 0x17
        /*004a*/ 	.short	(.L_21 - .L_20)
.L_20:
        /*004c*/ 	.word	0x00000000
        /*0050*/ 	.short	0x0000
        /*0052*/ 	.short	0x0000
        /*0054*/ 	.byte	0x00, 0xf0, 0x11, 0x00


	//----- nvinfo : EIATTR_SPARSE_MMA_MASK
	.align		4
.L_21:
        /*0058*/ 	.byte	0x03, 0x50
        /*005a*/ 	.short	0x0000


	//----- nvinfo : EIATTR_MAXREG_COUNT
	.align		4
        /*005c*/ 	.byte	0x03, 0x1b
        /*005e*/ 	.short	0x00ff


	//----- nvinfo : EIATTR_MERCURY_ISA_VERSION
	.align		4
        /*0060*/ 	.byte	0x03, 0x5f
        /*0062*/ 	.short	0x0101


	//----- nvinfo : EIATTR_VRC_CTA_INIT_COUNT
	.align		4
        /*0064*/ 	.byte	0x02, 0x4a
	.zero		1
	.zero		1


	//----- nvinfo : EIATTR_EXIT_INSTR_OFFSETS
	.align		4
        /*0068*/ 	.byte	0x04, 0x1c
        /*006a*/ 	.short	(.L_23 - .L_22)


	//   ....[0]....
.L_22:
        /*006c*/ 	.word	0x00000030


	//   ....[1]....
        /*0070*/ 	.word	0x00000e20


	//   ....[2]....
        /*0074*/ 	.word	0x00001070


	//   ....[3]....
        /*0078*/ 	.word	0x00001190


	//   ....[4]....
        /*007c*/ 	.word	0x00001290


	//   ....[5]....
        /*0080*/ 	.word	0x000012e0


	//----- nvinfo : EIATTR_CRS_STACK_SIZE
	.align		4
.L_23:
        /*0084*/ 	.byte	0x04, 0x1e
        /*0086*/ 	.short	(.L_25 - .L_24)
.L_24:
        /*0088*/ 	.word	0x00000000


	//----- nvinfo : EIATTR_CBANK_PARAM_SIZE
	.align		4
.L_25:
        /*008c*/ 	.byte	0x03, 0x19
        /*008e*/ 	.short	0x0020


	//----- nvinfo : EIATTR_PARAM_CBANK
	.align		4
        /*0090*/ 	.byte	0x04, 0x0a
        /*0092*/ 	.short	(.L_27 - .L_26)
	.align		4
.L_26:
        /*0094*/ 	.word	index@(.nv.constant0._Z3addiiPfS_S_)
        /*0098*/ 	.short	0x0380
        /*009a*/ 	.short	0x0020


	//----- nvinfo : EIATTR_SW_WAR
	.align		4
.L_27:
        /*009c*/ 	.byte	0x04, 0x36
        /*009e*/ 	.short	(.L_29 - .L_28)
.L_28:
        /*00a0*/ 	.word	0x00000008
.L_29:


//--------------------- .nv.callgraph             --------------------------
	.section	.nv.callgraph,"",@"SHT_CUDA_CALLGRAPH"
	.align	4
	.sectionentsize	8
	.align		4
        /*0000*/ 	.word	0x00000000
	.align		4
        /*0004*/ 	.word	0xffffffff
	.align		4
        /*0008*/ 	.word	0x00000000
	.align		4
        /*000c*/ 	.word	0xfffffffe
	.align		4
        /*0010*/ 	.word	0x00000000
	.align		4
        /*0014*/ 	.word	0xfffffffd
	.align		4
        /*0018*/ 	.word	0x00000000
	.align		4
        /*001c*/ 	.word	0xfffffffc


//--------------------- .text._Z3addiiPfS_S_      --------------------------
	.section	.text._Z3addiiPfS_S_,"ax",@progbits
	.align	128
        .global         _Z3addiiPfS_S_
        .type           _Z3addiiPfS_S_,@function
        .size           _Z3addiiPfS_S_,(.L_x_34 - _Z3addiiPfS_S_)
        .other          _Z3addiiPfS_S_,@"STO_CUDA_ENTRY STV_DEFAULT"
_Z3addiiPfS_S_:
.text._Z3addiiPfS_S_:
[----:B------:R-:W-:Y:S08]  /*0000*/  LDC R1, c[0x0][0x37c] ;  /* 0x0000df00ff017b82 */ /* 0x000ff00000000800 */
[----:B------:R-:W0:Y:S02]  /*0010*/  LDC R3, c[0x0][0x380] ;  /* 0x0000e000ff037b82 */ /* 0x000e240000000800 */
[----:B0-----:R-:W-:-:S13]  /*0020*/  ISETP.GE.AND P0, PT, R3, 0x1, PT ;  /* 0x000000010300780c */ /* 0x001fda0003f06270 */
[----:B------:R-:W-:Y:S05]  /*0030*/  @!P0 EXIT ;  /* 0x000000000000894d */ /* 0x000fea0003800000 */
[----:B------:R-:W0:Y:S01]  /*0040*/  S2R R4, SR_TID.X ;  /* 0x0000000000047919 */ /* 0x000e220000002100 */
[----:B------:R-:W1:Y:S01]  /*0050*/  LDCU UR5, c[0x0][0x384] ;  /* 0x00007080ff0577ac */ /* 0x000e620008000800 */
[----:B------:R-:W2:Y:S01]  /*0060*/  LDCU.64 UR12, c[0x0][0x358] ;  /* 0x00006b00ff0c77ac */ /* 0x000ea20008000a00 */
[----:B-1----:R-:W-:Y:S01]  /*0070*/  UISETP.GE.AND UP0, UPT, UR5, 0x1, UPT ;  /* 0x000000010500788c */ /* 0x002fe2000bf06270 */
[----:B0-----:R-:W-:-:S08]  /*0080*/  IMAD R2, R4, R3, RZ ;  /* 0x0000000304027224 */ /* 0x001fd000078e02ff */
[----:B--2---:R-:W-:Y:S05]  /*0090*/  BRA.U !UP0, `(.L_x_0) ;  /* 0x0000000d086c7547 */ /* 0x004fea000b800000 */
[----:B------:R-:W0:Y:S01]  /*00a0*/  LDCU.64 UR6, c[0x0][0x388] ;  /* 0x00007100ff0677ac */ /* 0x000e220008000a00 */
[----:B------:R-:W-:Y:S02]  /*00b0*/  ULOP3.LUT UR10, UR5, 0x7ffffff8, URZ, 0xc0, !UPT ;  /* 0x7ffffff8050a7892 */ /* 0x000fe4000f8ec0ff */
[----:B------:R-:W-:Y:S02]  /*00c0*/  ULOP3.LUT UR9, UR5, 0x7, URZ, 0xc0, !UPT ;  /* 0x0000000705097892 */ /* 0x000fe4000f8ec0ff */
[----:B------:R-:W-:Y:S02]  /*00d0*/  ULOP3.LUT UR5, UR5, 0x3, URZ, 0xc0, !UPT ;  /* 0x0000000305057892 */ /* 0x000fe4000f8ec0ff */
[----:B------:R-:W-:Y:S01]  /*00e0*/  UIADD3 UR8, UPT, UPT, -UR10, URZ, URZ ;  /* 0x000000ff0a087290 */ /* 0x000fe2000fffe1ff */
[----:B------:R-:W-:Y:S01]  /*00f0*/  UMOV UR4, URZ ;  /* 0x000000ff00047c82 */ /* 0x000fe20008000000 */
[----:B0-----:R-:W-:-:S04]  /*0100*/  LEA R5, P0, R4, UR6, 0x2 ;  /* 0x0000000604057c11 */ /* 0x001fc8000f8010ff */
[----:B------:R-:W-:Y:S02]  /*0110*/  IADD3 R5, P1, PT, R5, 0x10, RZ ;  /* 0x0000001005057810 */ /* 0x000fe40007f3e0ff */
[----:B------:R-:W-:-:S04]  /*0120*/  LEA.HI.X R6, R4, UR7, RZ, 0x2, P0 ;  /* 0x0000000704067c11 */ /* 0x000fc800080f14ff */
[----:B------:R-:W-:-:S07]  /*0130*/  IADD3.X R6, PT, PT, RZ, R6, RZ, P1, !PT ;  /* 0x00000006ff067210 */ /* 0x000fce0000ffe4ff */
.L_x_14:
[----:B0-----:R-:W0:Y:S01]  /*0140*/  LDCU UR15, c[0x0][0x384] ;  /* 0x00007080ff0f77ac */ /* 0x001e220008000800 */
[----:B------:R-:W-:Y:S02]  /*0150*/  HFMA2 R13, -RZ, RZ, 0, 0 ;  /* 0x00000000ff0d7431 */ /* 0x000fe400000001ff */
[----:B------:R-:W-:Y:S01]  /*0160*/  IMAD.MOV.U32 R7, RZ, RZ, RZ ;  /* 0x000000ffff077224 */ /* 0x000fe200078e00ff */
[----:B------:R-:W-:Y:S01]  /*0170*/  MOV R3, RZ ;  /* 0x000000ff00037202 */ /* 0x000fe20000000f00 */
[----:B------:R-:W-:Y:S01]  /*0180*/  IMAD.MOV.U32 R0, RZ, RZ, RZ ;  /* 0x000000ffff007224 */ /* 0x000fe200078e00ff */
[----:B0-----:R-:W-:Y:S02]  /*0190*/  UISETP.GE.U32.AND UP0, UPT, UR15, 0x8, UPT ;  /* 0x000000080f00788c */ /* 0x001fe4000bf06070 */
[----:B------:R-:W-:-:S07]  /*01a0*/  UIMAD UR14, UR4, UR15, URZ ;  /* 0x0000000f040e72a4 */ /* 0x000fce000f8e02ff */
[----:B------:R-:W-:Y:S05]  /*01b0*/  BRA.U !UP0, `(.L_x_1) ;  /* 0x0000000108f07547 */ /* 0x000fea000b800000 */
[----:B------:R-:W0:Y:S01]  /*01c0*/  LDCU.64 UR6, c[0x0][0x390] ;  /* 0x00007200ff0677ac */ /* 0x000e220008000a00 */
[----:B------:R-:W-:Y:S01]  /*01d0*/  IMAD.MOV.U32 R7, RZ, RZ, RZ ;  /* 0x000000ffff077224 */ /* 0x000fe200078e00ff */
[----:B------:R-:W-:Y:S01]  /*01e0*/  MOV R8, R5 ;  /* 0x0000000500087202 */ /* 0x000fe20000000f00 */
[----:B------:R-:W-:Y:S01]  /*01f0*/  IMAD.MOV.U32 R13, RZ, RZ, R6 ;  /* 0x000000ffff0d7224 */ /* 0x000fe200078e0006 */
[----:B0-----:R-:W-:-:S04]  /*0200*/  UIMAD.WIDE.U32 UR6, UR14, 0x4, UR6 ;  /* 0x000000040e0678a5 */ /* 0x001fc8000f8e0006 */
[----:B------:R-:W-:-:S04]  /*0210*/  UIADD3 UR11, UP0, UPT, UR6, 0x10, URZ ;  /* 0x00000010060b7890 */ /* 0x000fc8000ff1e0ff */
[----:B------:R-:W-:Y:S02]  /*0220*/  UIADD3.X UR6, UPT, UPT, URZ, UR7, URZ, UP0, !UPT ;  /* 0x00000007ff067290 */ /* 0x000fe400087fe4ff */
[----:B------:R-:W-:-:S04]  /*0230*/  MOV R16, UR11 ;  /* 0x0000000b00107c02 */ /* 0x000fc80008000f00 */
[----:B------:R-:W-:Y:S01]  /*0240*/  IMAD.U32 R11, RZ, RZ, UR6 ;  /* 0x00000006ff0b7e24 */ /* 0x000fe2000f8e00ff */
[----:B------:R-:W-:-:S06]  /*0250*/  UMOV UR6, UR8 ;  /* 0x0000000800067c82 */ /* 0x000fcc0008000000 */
.L_x_2:
[----:B------:R-:W-:Y:S01]  /*0260*/  IMAD.MOV.U32 R9, RZ, RZ, R13 ;  /* 0x000000ffff097224 */ /* 0x000fe200078e000d */
[----:B------:R-:W-:-:S04]  /*0270*/  MOV R10, R16 ;  /* 0x00000010000a7202 */ /* 0x000fc80000000f00 */
[----:B------:R-:W2:Y:S04]  /*0280*/  LDG.E R25, desc[UR12][R8.64+-0x10] ;  /* 0xfffff00c08197981 */ /* 0x000ea8000c1e1900 */
[----:B------:R-:W3:Y:S04]  /*0290*/  LDG.E R26, desc[UR12][R10.64+-0x10] ;  /* 0xfffff00c0a1a7981 */ /* 0x000ee8000c1e1900 */
[----:B------:R-:W4:Y:S04]  /*02a0*/  LDG.E R24, desc[UR12][R8.64+-0xc] ;  /* 0xfffff40c08187981 */ /* 0x000f28000c1e1900 */
[----:B------:R-:W5:Y:S04]  /*02b0*/  LDG.E R23, desc[UR12][R10.64+-0xc] ;  /* 0xfffff40c0a177981 */ /* 0x000f68000c1e1900 */
        /* <DEDUP_REMOVED lines=10> */
[----:B------:R-:W5:Y:S01]  /*0360*/  LDG.E R18, desc[UR12][R10.64+0xc] ;  /* 0x00000c0c0a127981 */ /* 0x000f62000c1e1900 */
[C---:B--2---:R-:W-:Y:S01]  /*0370*/  FFMA R27, R25.reuse, R25, R0 ;  /* 0x00000019191b7223 */ /* 0x044fe20000000000 */
[----:B---3--:R-:W-:-:S02]  /*0380*/  FFMA R0, R25, R26, R3 ;  /* 0x0000001a19007223 */ /* 0x008fc40000000003 */
[----:B------:R0:W2:Y:S01]  /*0390*/  LDG.E R3, desc[UR12][R8.64+0xc] ;  /* 0x00000c0c08037981 */ /* 0x0000a2000c1e1900 */
[----:B------:R-:W-:Y:S01]  /*03a0*/  FFMA R26, R26, R26, R7 ;  /* 0x0000001a1a1a7223 */ /* 0x000fe20000000007 */
[C---:B----4-:R-:W-:Y:S01]  /*03b0*/  FFMA R27, R24.reuse, R24, R27 ;  /* 0x00000018181b7223 */ /* 0x050fe2000000001b */
[-C--:B-----5:R-:W-:Y:S02]  /*03c0*/  FFMA R0, R24, R23.reuse, R0 ;  /* 0x0000001718007223 */ /* 0x0a0fe40000000000 */
[----:B------:R-:W-:Y:S01]  /*03d0*/  FFMA R26, R23, R23, R26 ;  /* 0x00000017171a7223 */ /* 0x000fe2000000001a */
[C---:B------:R-:W-:Y:S01]  /*03e0*/  FFMA R27, R22.reuse, R22, R27 ;  /* 0x00000016161b7223 */ /* 0x040fe2000000001b */
[-C--:B------:R-:W-:Y:S02]  /*03f0*/  FFMA R0, R22, R21.reuse, R0 ;  /* 0x0000001516007223 */ /* 0x080fe40000000000 */
[----:B------:R-:W-:Y:S01]  /*0400*/  FFMA R26, R21, R21, R26 ;  /* 0x00000015151a7223 */ /* 0x000fe2000000001a */
[----:B------:R-:W-:Y:S01]  /*0410*/  FFMA R22, R20, R20, R27 ;  /* 0x0000001414167223 */ /* 0x000fe2000000001b */
[----:B0-----:R-:W-:Y:S01]  /*0420*/  IADD3 R8, P0, PT, R8, 0x20, RZ ;  /* 0x0000002008087810 */ /* 0x001fe20007f1e0ff */
[----:B------:R-:W-:Y:S01]  /*0430*/  UIADD3 UR6, UPT, UPT, UR6, 0x8, URZ ;  /* 0x0000000806067890 */ /* 0x000fe2000fffe0ff */
[-C--:B------:R-:W-:Y:S01]  /*0440*/  FFMA R7, R20, R19.reuse, R0 ;  /* 0x0000001314077223 */ /* 0x080fe20000000000 */
[----:B------:R-:W-:Y:S01]  /*0450*/  FFMA R19, R19, R19, R26 ;  /* 0x0000001313137223 */ /* 0x000fe2000000001a */
[C---:B------:R-:W-:Y:S01]  /*0460*/  FFMA R22, R13.reuse, R13, R22 ;  /* 0x0000000d0d167223 */ /* 0x040fe20000000016 */
[----:B------:R-:W-:Y:S01]  /*0470*/  UISETP.NE.AND UP0, UPT, UR6, URZ, UPT ;  /* 0x000000ff0600728c */ /* 0x000fe2000bf05270 */
[-C--:B------:R-:W-:Y:S01]  /*0480*/  FFMA R7, R13, R16.reuse, R7 ;  /* 0x000000100d077223 */ /* 0x080fe20000000007 */
[----:B------:R-:W-:Y:S01]  /*0490*/  FFMA R19, R16, R16, R19 ;  /* 0x0000001010137223 */ /* 0x000fe20000000013 */
[----:B------:R-:W-:Y:S01]  /*04a0*/  IADD3.X R13, PT, PT, RZ, R9, RZ, P0, !PT ;  /* 0x00000009ff0d7210 */ /* 0x000fe200007fe4ff */
[C---:B------:R-:W-:Y:S01]  /*04b0*/  FFMA R9, R17.reuse, R17, R22 ;  /* 0x0000001111097223 */ /* 0x040fe20000000016 */
[----:B------:R-:W-:Y:S01]  /*04c0*/  IADD3 R16, P0, PT, R10, 0x20, RZ ;  /* 0x000000200a107810 */ /* 0x000fe20007f1e0ff */
[-C--:B------:R-:W-:Y:S01]  /*04d0*/  FFMA R0, R17, R14.reuse, R7 ;  /* 0x0000000e11007223 */ /* 0x080fe20000000007 */
[----:B------:R-:W-:Y:S01]  /*04e0*/  FFMA R14, R14, R14, R19 ;  /* 0x0000000e0e0e7223 */ /* 0x000fe20000000013 */
[----:B------:R-:W-:-:S02]  /*04f0*/  FFMA R10, R12, R12, R9 ;  /* 0x0000000c0c0a7223 */ /* 0x000fc40000000009 */
[-C--:B------:R-:W-:Y:S01]  /*0500*/  FFMA R7, R12, R15.reuse, R0 ;  /* 0x0000000f0c077223 */ /* 0x080fe20000000000 */
[----:B------:R-:W-:Y:S01]  /*0510*/  FFMA R15, R15, R15, R14 ;  /* 0x0000000f0f0f7223 */ /* 0x000fe2000000000e */
[----:B------:R-:W-:Y:S02]  /*0520*/  IMAD.X R11, RZ, RZ, R11, P0 ;  /* 0x000000ffff0b7224 */ /* 0x000fe400000e060b */
[C---:B--2---:R-:W-:Y:S01]  /*0530*/  FFMA R0, R3.reuse, R3, R10 ;  /* 0x0000000303007223 */ /* 0x044fe2000000000a */
[-C--:B------:R-:W-:Y:S01]  /*0540*/  FFMA R3, R3, R18.reuse, R7 ;  /* 0x0000001203037223 */ /* 0x080fe20000000007 */
[----:B------:R-:W-:Y:S01]  /*0550*/  FFMA R7, R18, R18, R15 ;  /* 0x0000001212077223 */ /* 0x000fe2000000000f */
[----:B------:R-:W-:Y:S06]  /*0560*/  BRA.U UP0, `(.L_x_2) ;  /* 0xfffffffd003c7547 */ /* 0x000fec000b83ffff */
[----:B------:R-:W-:-:S07]  /*0570*/  MOV R13, UR10 ;  /* 0x0000000a000d7c02 */ /* 0x000fce0008000f00 */
.L_x_1:
[----:B------:R-:W-:-:S09]  /*0580*/  UISETP.NE.AND UP0, UPT, UR9, URZ, UPT ;  /* 0x000000ff0900728c */ /* 0x000fd2000bf05270 */
[----:B------:R-:W-:Y:S05]  /*0590*/  BRA.U !UP0, `(.L_x_3) ;  /* 0x0000000508507547 */ /* 0x000fea000b800000 */
[----:B------:R-:W-:Y:S02]  /*05a0*/  UIADD3 UR6, UPT, UPT, UR9, -0x1, URZ ;  /* 0xffffffff09067890 */ /* 0x000fe4000fffe0ff */
[----:B------:R-:W-:Y:S02]  /*05b0*/  UISETP.NE.AND UP1, UPT, UR5, URZ, UPT ;  /* 0x000000ff0500728c */ /* 0x000fe4000bf25270 */
[----:B------:R-:W-:-:S09]  /*05c0*/  UISETP.GE.U32.AND UP0, UPT, UR6, 0x3, UPT ;  /* 0x000000030600788c */ /* 0x000fd2000bf06070 */
[----:B------:R-:W-:Y:S05]  /*05d0*/  BRA.U !UP0, `(.L_x_4) ;  /* 0x0000000108947547 */ /* 0x000fea000b800000 */
[----:B------:R-:W0:Y:S01]  /*05e0*/  LDC.64 R16, c[0x0][0x388] ;  /* 0x0000e200ff107b82 */ /* 0x000e220000000a00 */
[----:B------:R-:W1:Y:S01]  /*05f0*/  LDCU.64 UR6, c[0x0][0x388] ;  /* 0x00007100ff0677ac */ /* 0x000e620008000a00 */
[C---:B------:R-:W-:Y:S01]  /*0600*/  IADD3 R12, P1, PT, R13.reuse, UR14, RZ ;  /* 0x0000000e0d0c7c10 */ /* 0x040fe2000ff3e0ff */
[C---:B------:R-:W-:Y:S01]  /*0610*/  IMAD.IADD R11, R13.reuse, 0x1, R4 ;  /* 0x000000010d0b7824 */ /* 0x040fe200078e0204 */
[C---:B------:R-:W-:Y:S02]  /*0620*/  IADD3 R19, PT, PT, R13.reuse, UR14, RZ ;  /* 0x0000000e0d137c10 */ /* 0x040fe4000fffe0ff */
[----:B------:R-:W-:Y:S01]  /*0630*/  IADD3 R20, P0, PT, R13, R4, RZ ;  /* 0x000000040d147210 */ /* 0x000fe20007f1e0ff */
[----:B------:R-:W-:Y:S01]  /*0640*/  IMAD.X R18, RZ, RZ, RZ, P1 ;  /* 0x000000ffff127224 */ /* 0x000fe200008e06ff */
[----:B------:R-:W2:Y:S02]  /*0650*/  LDC.64 R14, c[0x0][0x390] ;  /* 0x0000e400ff0e7b82 */ /* 0x000ea40000000a00 */
[----:B------:R-:W-:-:S06]  /*0660*/  IADD3.X R21, PT, PT, RZ, RZ, RZ, P0, !PT ;  /* 0x000000ffff157210 */ /* 0x000fcc00007fe4ff */
[----:B------:R-:W3:Y:S01]  /*0670*/  LDC.64 R8, c[0x0][0x390] ;  /* 0x0000e400ff087b82 */ /* 0x000ee20000000a00 */
[----:B-1----:R-:W-:Y:S01]  /*0680*/  LEA R10, P0, R20, UR6, 0x2 ;  /* 0x00000006140a7c11 */ /* 0x002fe2000f8010ff */
[----:B0-----:R-:W-:-:S03]  /*0690*/  IMAD.WIDE.U32 R16, R11, 0x4, R16 ;  /* 0x000000040b107825 */ /* 0x001fc600078e0010 */
[----:B------:R-:W-:-:S03]  /*06a0*/  LEA.HI.X R11, R20, UR7, R21, 0x2, P0 ;  /* 0x00000007140b7c11 */ /* 0x000fc600080f1415 */
[----:B------:R-:W4:Y:S01]  /*06b0*/  LDG.E R17, desc[UR12][R16.64] ;  /* 0x0000000c10117981 */ /* 0x000f22000c1e1900 */
[----:B--2---:R-:W-:-:S03]  /*06c0*/  IMAD.WIDE.U32 R14, R19, 0x4, R14 ;  /* 0x00000004130e7825 */ /* 0x004fc600078e000e */
[----:B------:R-:W2:Y:S04]  /*06d0*/  LDG.E R19, desc[UR12][R10.64+0x4] ;  /* 0x0000040c0a137981 */ /* 0x000ea8000c1e1900 */
[----:B------:R-:W5:Y:S01]  /*06e0*/  LDG.E R14, desc[UR12][R14.64] ;  /* 0x0000000c0e0e7981 */ /* 0x000f62000c1e1900 */
[----:B---3--:R-:W-:-:S03]  /*06f0*/  LEA R8, P1, R12, R8, 0x2 ;  /* 0x000000080c087211 */ /* 0x008fc600078210ff */
[----:B------:R-:W3:Y:S01]  /*0700*/  LDG.E R21, desc[UR12][R10.64+0x8] ;  /* 0x0000080c0a157981 */ /* 0x000ee2000c1e1900 */
[----:B------:R-:W-:-:S03]  /*0710*/  LEA.HI.X R9, R12, R9, R18, 0x2, P1 ;  /* 0x000000090c097211 */ /* 0x000fc600008f1412 */
[----:B------:R-:W3:Y:S04]  /*0720*/  LDG.E R23, desc[UR12][R10.64+0xc] ;  /* 0x00000c0c0a177981 */ /* 0x000ee8000c1e1900 */
[----:B------:R-:W3:Y:S04]  /*0730*/  LDG.E R12, desc[UR12][R8.64+0x4] ;  /* 0x0000040c080c7981 */ /* 0x000ee8000c1e1900 */
[----:B------:R-:W3:Y:S04]  /*0740*/  LDG.E R18, desc[UR12][R8.64+0x8] ;  /* 0x0000080c08127981 */ /* 0x000ee8000c1e1900 */
[----:B------:R-:W3:Y:S01]  /*0750*/  LDG.E R20, desc[UR12][R8.64+0xc] ;  /* 0x00000c0c08147981 */ /* 0x000ee2000c1e1900 */
[----:B------:R-:W-:-:S02]  /*0760*/  VIADD R13, R13, 0x4 ;  /* 0x000000040d0d7836 */ /* 0x000fc40000000000 */
[----:B----4-:R-:W-:-:S04]  /*0770*/  FFMA R0, R17, R17, R0 ;  /* 0x0000001111007223 */ /* 0x010fc80000000000 */
[----:B--2---:R-:W-:Y:S01]  /*0780*/  FFMA R0, R19, R19, R0 ;  /* 0x0000001313007223 */ /* 0x004fe20000000000 */
[-C--:B-----5:R-:W-:Y:S01]  /*0790*/  FFMA R3, R17, R14.reuse, R3 ;  /* 0x0000000e11037223 */ /* 0x0a0fe20000000003 */
[----:B------:R-:W-:Y:S02]  /*07a0*/  FFMA R7, R14, R14, R7 ;  /* 0x0000000e0e077223 */ /* 0x000fe40000000007 */
[----:B---3--:R-:W-:Y:S01]  /*07b0*/  FFMA R0, R21, R21, R0 ;  /* 0x0000001515007223 */ /* 0x008fe20000000000 */
[-C--:B------:R-:W-:Y:S01]  /*07c0*/  FFMA R3, R19, R12.reuse, R3 ;  /* 0x0000000c13037223 */ /* 0x080fe20000000003 */
[----:B------:R-:W-:-:S03]  /*07d0*/  FFMA R7, R12, R12, R7 ;  /* 0x0000000c0c077223 */ /* 0x000fc60000000007 */
[-C--:B------:R-:W-:Y:S01]  /*07e0*/  FFMA R3, R21, R18.reuse, R3 ;  /* 0x0000001215037223 */ /* 0x080fe20000000003 */
[----:B------:R-:W-:Y:S01]  /*07f0*/  FFMA R7, R18, R18, R7 ;  /* 0x0000001212077223 */ /* 0x000fe20000000007 */
[C---:B------:R-:W-:Y:S02]  /*0800*/  FFMA R0, R23.reuse, R23, R0 ;  /* 0x0000001717007223 */ /* 0x040fe40000000000 */
[-C--:B------:R-:W-:Y:S01]  /*0810*/  FFMA R3, R23, R20.reuse, R3 ;  /* 0x0000001417037223 */ /* 0x080fe20000000003 */
[----:B------:R-:W-:-:S07]  /*0820*/  FFMA R7, R20, R20, R7 ;  /* 0x0000001414077223 */ /* 0x000fce0000000007 */
.L_x_4:
[----:B------:R-:W-:Y:S05]  /*0830*/  BRA.U !UP1, `(.L_x_3) ;  /* 0x0000000109a87547 */ /* 0x000fea000b800000 */
[----:B------:R-:W-:Y:S02]  /*0840*/  UISETP.NE.AND UP0, UPT, UR5, 0x1, UPT ;  /* 0x000000010500788c */ /* 0x000fe4000bf05270 */
[----:B------:R-:W-:-:S07]  /*0850*/  ULOP3.LUT UP1, URZ, UR15, 0x1, URZ, 0xc0, !UPT ;  /* 0x000000010fff7892 */ /* 0x000fce000f82c0ff */
[----:B------:R-:W-:Y:S05]  /*0860*/  BRA.U !UP0, `(.L_x_5) ;  /* 0x00000001086c7547 */ /* 0x000fea000b800000 */
[----:B------:R-:W0:Y:S01]  /*0870*/  LDC.64 R14, c[0x0][0x390] ;  /* 0x0000e400ff0e7b82 */ /* 0x000e220000000a00 */
[----:B------:R-:W1:Y:S01]  /*0880*/  LDCU.64 UR6, c[0x0][0x388] ;  /* 0x00007100ff0677ac */ /* 0x000e620008000a00 */
[C---:B------:R-:W-:Y:S02]  /*0890*/  IADD3 R17, PT, PT, R13.reuse, UR14, RZ ;  /* 0x0000000e0d117c10 */ /* 0x040fe4000fffe0ff */
[C---:B------:R-:W-:Y:S02]  /*08a0*/  IADD3 R12, P0, PT, R13.reuse, R4, RZ ;  /* 0x000000040d0c7210 */ /* 0x040fe40007f1e0ff */
[----:B------:R-:W-:Y:S02]  /*08b0*/  IADD3 R18, P1, PT, R13, UR14, RZ ;  /* 0x0000000e0d127c10 */ /* 0x000fe4000ff3e0ff */
[----:B------:R-:W2:Y:S01]  /*08c0*/  LDC.64 R10, c[0x0][0x388] ;  /* 0x0000e200ff0a7b82 */ /* 0x000ea20000000a00 */
[----:B------:R-:W-:Y:S01]  /*08d0*/  IMAD.X R19, RZ, RZ, RZ, P0 ;  /* 0x000000ffff137224 */ /* 0x000fe200000e06ff */
[----:B------:R-:W-:-:S06]  /*08e0*/  IADD3.X R20, PT, PT, RZ, RZ, RZ, P1, !PT ;  /* 0x000000ffff147210 */ /* 0x000fcc0000ffe4ff */
[----:B------:R-:W3:Y:S01]  /*08f0*/  LDC.64 R8, c[0x0][0x390] ;  /* 0x0000e400ff087b82 */ /* 0x000ee20000000a00 */
[----:B-1----:R-:W-:Y:S01]  /*0900*/  LEA R16, P0, R12, UR6, 0x2 ;  /* 0x000000060c107c11 */ /* 0x002fe2000f8010ff */
[----:B0-----:R-:W-:-:S04]  /*0910*/  IMAD.WIDE.U32 R14, R17, 0x4, R14 ;  /* 0x00000004110e7825 */ /* 0x001fc800078e000e */
[----:B------:R-:W-:Y:S02]  /*0920*/  IMAD.IADD R17, R13, 0x1, R4 ;  /* 0x000000010d117824 */ /* 0x000fe400078e0204 */
[----:B------:R-:W4:Y:S02]  /*0930*/  LDG.E R14, desc[UR12][R14.64] ;  /* 0x0000000c0e0e7981 */ /* 0x000f24000c1e1900 */
[----:B--2---:R-:W-:Y:S01]  /*0940*/  IMAD.WIDE.U32 R10, R17, 0x4, R10 ;  /* 0x00000004110a7825 */ /* 0x004fe200078e000a */
[----:B------:R-:W-:-:S05]  /*0950*/  LEA.HI.X R17, R12, UR7, R19, 0x2, P0 ;  /* 0x000000070c117c11 */ /* 0x000fca00080f1413 */
[----:B------:R-:W2:Y:S01]  /*0960*/  LDG.E R10, desc[UR12][R10.64] ;  /* 0x0000000c0a0a7981 */ /* 0x000ea2000c1e1900 */
[----:B---3--:R-:W-:-:S03]  /*0970*/  LEA R8, P1, R18, R8, 0x2 ;  /* 0x0000000812087211 */ /* 0x008fc600078210ff */
[----:B------:R-:W3:Y:S01]  /*0980*/  LDG.E R16, desc[UR12][R16.64+0x4] ;  /* 0x0000040c10107981 */ /* 0x000ee2000c1e1900 */
[----:B------:R-:W-:-:S05]  /*0990*/  LEA.HI.X R9, R18, R9, R20, 0x2, P1 ;  /* 0x0000000912097211 */ /* 0x000fca00008f1414 */
[----:B------:R-:W5:Y:S01]  /*09a0*/  LDG.E R8, desc[UR12][R8.64+0x4] ;  /* 0x0000040c08087981 */ /* 0x000f62000c1e1900 */
[----:B------:R-:W-:Y:S01]  /*09b0*/  IADD3 R13, PT, PT, R13, 0x2, RZ ;  /* 0x000000020d0d7810 */ /* 0x000fe20007ffe0ff */
[-C--:B----4-:R-:W-:Y:S01]  /*09c0*/  FFMA R7, R14, R14.reuse, R7 ;  /* 0x0000000e0e077223 */ /* 0x090fe20000000007 */
[C---:B--2---:R-:W-:Y:S01]  /*09d0*/  FFMA R3, R10.reuse, R14, R3 ;  /* 0x0000000e0a037223 */ /* 0x044fe20000000003 */
[----:B------:R-:W-:-:S04]  /*09e0*/  FFMA R0, R10, R10, R0 ;  /* 0x0000000a0a007223 */ /* 0x000fc80000000000 */
[----:B---3--:R-:W-:Y:S01]  /*09f0*/  FFMA R0, R16, R16, R0 ;  /* 0x0000001010007223 */ /* 0x008fe20000000000 */
[-C--:B-----5:R-:W-:Y:S01]  /*0a00*/  FFMA R7, R8, R8.reuse, R7 ;  /* 0x0000000808077223 */ /* 0x0a0fe20000000007 */
[----:B------:R-:W-:-:S07]  /*0a10*/  FFMA R3, R16, R8, R3 ;  /* 0x0000000810037223 */ /* 0x000fce0000000003 */
.L_x_5:
[----:B------:R-:W-:Y:S05]  /*0a20*/  BRA.U !UP1, `(.L_x_3) ;  /* 0x00000001092c7547 */ /* 0x000fea000b800000 */
[----:B------:R-:W0:Y:S01]  /*0a30*/  LDC.64 R8, c[0x0][0x388] ;  /* 0x0000e200ff087b82 */ /* 0x000e220000000a00 */
[----:B------:R-:W-:Y:S01]  /*0a40*/  IMAD.IADD R15, R4, 0x1, R13 ;  /* 0x00000001040f7824 */ /* 0x000fe200078e020d */
[----:B------:R-:W-:-:S06]  /*0a50*/  IADD3 R13, PT, PT, R13, UR14, RZ ;  /* 0x0000000e0d0d7c10 */ /* 0x000fcc000fffe0ff */
[----:B------:R-:W1:Y:S01]  /*0a60*/  LDC.64 R10, c[0x0][0x390] ;  /* 0x0000e400ff0a7b82 */ /* 0x000e620000000a00 */
[----:B0-----:R-:W-:-:S06]  /*0a70*/  IMAD.WIDE.U32 R8, R15, 0x4, R8 ;  /* 0x000000040f087825 */ /* 0x001fcc00078e0008 */
[----:B------:R-:W2:Y:S01]  /*0a80*/  LDG.E R9, desc[UR12][R8.64] ;  /* 0x0000000c08097981 */ /* 0x000ea2000c1e1900 */
[----:B-1----:R-:W-:-:S06]  /*0a90*/  IMAD.WIDE.U32 R10, R13, 0x4, R10 ;  /* 0x000000040d0a7825 */ /* 0x002fcc00078e000a */
[----:B------:R-:W3:Y:S01]  /*0aa0*/  LDG.E R10, desc[UR12][R10.64] ;  /* 0x0000000c0a0a7981 */ /* 0x000ee2000c1e1900 */
[C---:B--2---:R-:W-:Y:S01]  /*0ab0*/  FFMA R0, R9.reuse, R9, R0 ;  /* 0x0000000909007223 */ /* 0x044fe20000000000 */
[-C--:B---3--:R-:W-:Y:S01]  /*0ac0*/  FFMA R3, R9, R10.reuse, R3 ;  /* 0x0000000a09037223 */ /* 0x088fe20000000003 */
[----:B------:R-:W-:-:S07]  /*0ad0*/  FFMA R7, R10, R10, R7 ;  /* 0x0000000a0a077223 */ /* 0x000fce0000000007 */
.L_x_3:
[----:B------:R-:W-:Y:S01]  /*0ae0*/  VIADD R8, R0, 0xf3000000 ;  /* 0xf300000000087836 */ /* 0x000fe20000000000 */
[----:B------:R0:W1:Y:S01]  /*0af0*/  MUFU.RSQ R11, R0 ;  /* 0x00000000000b7308 */ /* 0x0000620000001400 */
[----:B------:R-:W-:Y:S03]  /*0b00*/  BSSY.RECONVERGENT B0, `(.L_x_6) ;  /* 0x000000b000007945 */ /* 0x000fe60003800200 */
[----:B------:R-:W-:-:S13]  /*0b10*/  ISETP.GT.U32.AND P0, PT, R8, 0x727fffff, PT ;  /* 0x727fffff0800780c */ /* 0x000fda0003f04070 */
[----:B01----:R-:W-:Y:S05]  /*0b20*/  @!P0 BRA `(.L_x_7) ;  /* 0x0000000000108947 */ /* 0x003fea0003800000 */
[----:B------:R-:W-:-:S07]  /*0b30*/  MOV R14, 0xb50 ;  /* 0x00000b50000e7802 */ /* 0x000fce0000000f00 */
[----:B------:R-:W-:Y:S05]  /*0b40*/  CALL.REL.NOINC `($__internal_0_$__cuda_sm20_sqrt_rn_f32_slowpath) ;  /* 0x0000000400e87944 */ /* 0x000fea0003c00000 */
[----:B------:R-:W-:Y:S01]  /*0b50*/  MOV R10, R0 ;  /* 0x00000000000a7202 */ /* 0x000fe20000000f00 */
[----:B------:R-:W-:Y:S06]  /*0b60*/  BRA `(.L_x_8) ;  /* 0x0000000000107947 */ /* 0x000fec0003800000 */
.L_x_7:
[C---:B------:R-:W-:Y:S01]  /*0b70*/  FMUL.FTZ R9, R11.reuse, R0 ;  /* 0x000000000b097220 */ /* 0x040fe20000410000 */
[----:B------:R-:W-:-:S03]  /*0b80*/  FMUL.FTZ R10, R11, 0.5 ;  /* 0x3f0000000b0a7820 */ /* 0x000fc60000410000 */
[----:B------:R-:W-:-:S04]  /*0b90*/  FFMA R0, -R9, R9, R0 ;  /* 0x0000000909007223 */ /* 0x000fc80000000100 */
[----:B------:R-:W-:-:S07]  /*0ba0*/  FFMA R10, R0, R10, R9 ;  /* 0x0000000a000a7223 */ /* 0x000fce0000000009 */
.L_x_8:
[----:B------:R-:W-:Y:S05]  /*0bb0*/  BSYNC.RECONVERGENT B0 ;  /* 0x0000000000007941 */ /* 0x000fea0003800200 */
.L_x_6:
[----:B------:R-:W-:Y:S01]  /*0bc0*/  VIADD R0, R7, 0xf3000000 ;  /* 0xf300000007007836 */ /* 0x000fe20000000000 */
[----:B------:R0:W1:Y:S04]  /*0bd0*/  MUFU.RSQ R8, R7 ;  /* 0x0000000700087308 */ /* 0x0000680000001400 */
[----:B------:R-:W-:-:S13]  /*0be0*/  ISETP.GT.U32.AND P0, PT, R0, 0x727fffff, PT ;  /* 0x727fffff0000780c */ /* 0x000fda0003f04070 */
[----:B01----:R-:W-:Y:S05]  /*0bf0*/  @!P0 BRA `(.L_x_9) ;  /* 0x00000000001c8947 */ /* 0x003fea0003800000 */
[----:B------:R-:W-:Y:S01]  /*0c00*/  BSSY.RECONVERGENT B0, `(.L_x_10) ;  /* 0x0000004000007945 */ /* 0x000fe20003800200 */
[----:B------:R-:W-:Y:S02]  /*0c10*/  MOV R0, R7 ;  /* 0x0000000700007202 */ /* 0x000fe40000000f00 */
[----:B------:R-:W-:-:S07]  /*0c20*/  MOV R14, 0xc40 ;  /* 0x00000c40000e7802 */ /* 0x000fce0000000f00 */
[----:B------:R-:W-:Y:S05]  /*0c30*/  CALL.REL.NOINC `($__internal_0_$__cuda_sm20_sqrt_rn_f32_slowpath) ;  /* 0x0000000400ac7944 */ /* 0x000fea0003c00000 */
[----:B------:R-:W-:Y:S05]  /*0c40*/  BSYNC.RECONVERGENT B0 ;  /* 0x0000000000007941 */ /* 0x000fea0003800200 */
.L_x_10:
[----:B------:R-:W-:Y:S01]  /*0c50*/  IMAD.MOV.U32 R7, RZ, RZ, R0 ;  /* 0x000000ffff077224 */ /* 0x000fe200078e0000 */
[----:B------:R-:W-:Y:S06]  /*0c60*/  BRA `(.L_x_11) ;  /* 0x0000000000107947 */ /* 0x000fec0003800000 */
.L_x_9:
[C---:B------:R-:W-:Y:S01]  /*0c70*/  FMUL.FTZ R0, R8.reuse, R7 ;  /* 0x0000000708007220 */ /* 0x040fe20000410000 */
[----:B------:R-:W-:-:S03]  /*0c80*/  FMUL.FTZ R8, R8, 0.5 ;  /* 0x3f00000008087820 */ /* 0x000fc60000410000 */
[----:B------:R-:W-:-:S04]  /*0c90*/  FFMA R7, -R0, R0, R7 ;  /* 0x0000000000077223 */ /* 0x000fc80000000107 */
[----:B------:R-:W-:-:S07]  /*0ca0*/  FFMA R7, R7, R8, R0 ;  /* 0x0000000807077223 */ /* 0x000fce0000000000 */
.L_x_11:
[----:B------:R-:W-:Y:S01]  /*0cb0*/  FMUL R10, R7, R10 ;  /* 0x0000000a070a7220 */ /* 0x000fe20000400000 */
[----:B------:R-:W-:Y:S03]  /*0cc0*/  BSSY.RECONVERGENT B0, `(.L_x_12) ;  /* 0x000000e000007945 */ /* 0x000fe60003800200 */
[----:B------:R-:W0:Y:S08]  /*0cd0*/  MUFU.RCP R0, R10 ;  /* 0x0000000a00007308 */ /* 0x000e300000001000 */
[----:B------:R-:W1:Y:S01]  /*0ce0*/  FCHK P0, R3, R10 ;  /* 0x0000000a03007302 */ /* 0x000e620000000000 */
[----:B0-----:R-:W-:-:S04]  /*0cf0*/  FFMA R7, -R10, R0, 1 ;  /* 0x3f8000000a077423 */ /* 0x001fc80000000100 */
[----:B------:R-:W-:-:S04]  /*0d00*/  FFMA R0, R0, R7, R0 ;  /* 0x0000000700007223 */ /* 0x000fc80000000000 */
[----:B------:R-:W-:-:S04]  /*0d10*/  FFMA R7, R0, R3, RZ ;  /* 0x0000000300077223 */ /* 0x000fc800000000ff */
[----:B------:R-:W-:-:S04]  /*0d20*/  FFMA R8, -R10, R7, R3 ;  /* 0x000000070a087223 */ /* 0x000fc80000000103 */
[----:B------:R-:W-:Y:S01]  /*0d30*/  FFMA R7, R0, R8, R7 ;  /* 0x0000000800077223 */ /* 0x000fe20000000007 */
[----:B-1----:R-:W-:Y:S06]  /*0d40*/  @!P0 BRA `(.L_x_13) ;  /* 0x0000000000148947 */ /* 0x002fec0003800000 */
[----:B------:R-:W-:Y:S01]  /*0d50*/  MOV R0, R3 ;  /* 0x0000000300007202 */ /* 0x000fe20000000f00 */
[----:B------:R-:W-:Y:S01]  /*0d60*/  IMAD.MOV.U32 R3, RZ, RZ, R10 ;  /* 0x000000ffff037224 */ /* 0x000fe200078e000a */
[----:B------:R-:W-:-:S07]  /*0d70*/  MOV R8, 0xd90 ;  /* 0x00000d9000087802 */ /* 0x000fce0000000f00 */
[----:B------:R-:W-:Y:S05]  /*0d80*/  CALL.REL.NOINC `($__internal_1_$__cuda_sm3x_div_rn_noftz_f32_slowpath) ;  /* 0x0000000400b47944 */ /* 0x000fea0003c00000 */
[----:B------:R-:W-:-:S07]  /*0d90*/  MOV R7, R0 ;  /* 0x0000000000077202 */ /* 0x000fce0000000f00 */
.L_x_13:
[----:B------:R-:W-:Y:S05]  /*0da0*/  BSYNC.RECONVERGENT B0 ;  /* 0x0000000000007941 */ /* 0x000fea0003800200 */
.L_x_12:
[----:B------:R-:W0:Y:S01]  /*0db0*/  LDC R0, c[0x0][0x380] ;  /* 0x0000e000ff007b82 */ /* 0x000e220000000800 */
[----:B------:R-:W-:Y:S02]  /*0dc0*/  UIADD3 UR6, UPT, UPT, UR4, 0x1, URZ ;  /* 0x0000000104067890 */ /* 0x000fe4000fffe0ff */
[----:B------:R-:W-:-:S05]  /*0dd0*/  VIADD R3, R2, UR4 ;  /* 0x0000000402037c36 */ /* 0x000fca0008000000 */
[----:B------:R-:W1:Y:S01]  /*0de0*/  LDC.64 R8, c[0x0][0x398] ;  /* 0x0000e600ff087b82 */ /* 0x000e620000000a00 */
[----:B0-----:R-:W-:Y:S01]  /*0df0*/  ISETP.NE.AND P0, PT, R0, UR6, PT ;  /* 0x0000000600007c0c */ /* 0x001fe2000bf05270 */
[----:B-1----:R-:W-:-:S05]  /*0e00*/  IMAD.WIDE.U32 R8, R3, 0x4, R8 ;  /* 0x0000000403087825 */ /* 0x002fca00078e0008 */
[----:B------:R0:W-:Y:S07]  /*0e10*/  STG.E desc[UR12][R8.64], R7 ;  /* 0x0000000708007986 */ /* 0x0001ee000c10190c */
[----:B------:R-:W-:Y:S05]  /*0e20*/  @!P0 EXIT ;  /* 0x000000000000894d */ /* 0x000fea0003800000 */
[----:B------:R-:W-:Y:S01]  /*0e30*/  UMOV UR4, UR6 ;  /* 0x0000000600047c82 */ /* 0x000fe20008000000 */
[----:B------:R-:W-:Y:S05]  /*0e40*/  BRA `(.L_x_14) ;  /* 0xfffffff000bc7947 */ /* 0x000fea000383ffff */
.L_x_0:
[----:B------:R-:W-:Y:S01]  /*0e50*/  MOV R3, 0x7f800000 ;  /* 0x7f80000000037802 */ /* 0x000fe20000000f00 */
[----:B------:R-:W0:Y:S04]  /*0e60*/  FCHK P0, RZ, RZ ;  /* 0x000000ffff007302 */ /* 0x000e280000000000 */
[----:B------:R-:W-:-:S04]  /*0e70*/  FFMA R0, -RZ, R3, 1 ;  /* 0x3f800000ff007423 */ /* 0x000fc80000000103 */
[----:B------:R-:W-:-:S04]  /*0e80*/  FFMA R0, R0, R3, +INF ;  /* 0x7f80000000007423 */ /* 0x000fc80000000003 */
[----:B------:R-:W-:-:S04]  /*0e90*/  FFMA R3, RZ, R0, RZ ;  /* 0x00000000ff037223 */ /* 0x000fc800000000ff */
[----:B------:R-:W-:-:S04]  /*0ea0*/  FFMA R4, -RZ, R3, RZ ;  /* 0x00000003ff047223 */ /* 0x000fc800000001ff */
[----:B------:R-:W-:Y:S01]  /*0eb0*/  FFMA R0, R0, R4, R3 ;  /* 0x0000000400007223 */ /* 0x000fe20000000003 */
[----:B0-----:R-:W-:Y:S06]  /*0ec0*/  @!P0 BRA `(.L_x_15) ;  /* 0x0000000000108947 */ /* 0x001fec0003800000 */
[----:B------:R-:W-:Y:S02]  /*0ed0*/  HFMA2 R3, -RZ, RZ, 0, 0 ;  /* 0x00000000ff037431 */ /* 0x000fe400000001ff */
[----:B------:R-:W-:Y:S01]  /*0ee0*/  IMAD.MOV.U32 R0, RZ, RZ, RZ ;  /* 0x000000ffff007224 */ /* 0x000fe200078e00ff */
[----:B------:R-:W-:-:S07]  /*0ef0*/  MOV R8, 0xf10 ;  /* 0x00000f1000087802 */ /* 0x000fce0000000f00 */
[----:B------:R-:W-:Y:S05]  /*0f00*/  CALL.REL.NOINC `($__internal_1_$__cuda_sm3x_div_rn_noftz_f32_slowpath) ;  /* 0x0000000400547944 */ /* 0x000fea0003c00000 */
.L_x_15:
[----:B------:R-:W0:Y:S01]  /*0f10*/  LDC R10, c[0x0][0x380] ;  /* 0x0000e000ff0a7b82 */ /* 0x000e220000000800 */
[----:B------:R-:W-:Y:S01]  /*0f20*/  IMAD.MOV.U32 R3, RZ, RZ, RZ ;  /* 0x000000ffff037224 */ /* 0x000fe200078e00ff */
[C---:B0-----:R-:W-:Y:S02]  /*0f30*/  ISETP.GE.U32.AND P0, PT, R10.reuse, 0x8, PT ;  /* 0x000000080a00780c */ /* 0x041fe40003f06070 */
[----:B------:R-:W-:-:S04]  /*0f40*/  LOP3.LUT R8, R10, 0x7, RZ, 0xc0, !PT ;  /* 0x000000070a087812 */ /* 0x000fc800078ec0ff */
[----:B------:R-:W-:-:S07]  /*0f50*/  ISETP.NE.AND P1, PT, R8, RZ, PT ;  /* 0x000000ff0800720c */ /* 0x000fce0003f25270 */
[----:B------:R-:W-:Y:S06]  /*0f60*/  @!P0 BRA `(.L_x_16) ;  /* 0x0000000000408947 */ /* 0x000fec0003800000 */
[----:B------:R-:W0:Y:S01]  /*0f70*/  LDC.64 R6, c[0x0][0x398] ;  /* 0x0000e600ff067b82 */ /* 0x000e220000000a00 */
[----:B------:R-:W-:Y:S01]  /*0f80*/  LOP3.LUT R3, R10, 0x7ffffff8, RZ, 0xc0, !PT ;  /* 0x7ffffff80a037812 */ /* 0x000fe200078ec0ff */
[----:B------:R-:W-:-:S06]  /*0f90*/  UMOV UR4, URZ ;  /* 0x000000ff00047c82 */ /* 0x000fcc0008000000 */
.L_x_17:
[----:B-1----:R-:W-:Y:S01]  /*0fa0*/  IADD3 R5, PT, PT, R2, UR4, RZ ;  /* 0x0000000402057c10 */ /* 0x002fe2000fffe0ff */
[----:B------:R-:W-:-:S04]  /*0fb0*/  UIADD3 UR4, UPT, UPT, UR4, 0x8, URZ ;  /* 0x0000000804047890 */ /* 0x000fc8000fffe0ff */
[----:B0-----:R-:W-:Y:S02]  /*0fc0*/  IMAD.WIDE.U32 R4, R5, 0x4, R6 ;  /* 0x0000000405047825 */ /* 0x001fe400078e0006 */
[----:B------:R-:W-:-:S03]  /*0fd0*/  ISETP.NE.AND P0, PT, R3, UR4, PT ;  /* 0x0000000403007c0c */ /* 0x000fc6000bf05270 */
[----:B------:R1:W-:Y:S04]  /*0fe0*/  STG.E desc[UR12][R4.64], R0 ;  /* 0x0000000004007986 */ /* 0x0003e8000c10190c */
[----:B------:R1:W-:Y:S04]  /*0ff0*/  STG.E desc[UR12][R4.64+0x4], R0 ;  /* 0x0000040004007986 */ /* 0x0003e8000c10190c */
[----:B------:R1:W-:Y:S04]  /*1000*/  STG.E desc[UR12][R4.64+0x8], R0 ;  /* 0x0000080004007986 */ /* 0x0003e8000c10190c */
[----:B------:R1:W-:Y:S04]  /*1010*/  STG.E desc[UR12][R4.64+0xc], R0 ;  /* 0x00000c0004007986 */ /* 0x0003e8000c10190c */
[----:B------:R1:W-:Y:S04]  /*1020*/  STG.E desc[UR12][R4.64+0x10], R0 ;  /* 0x0000100004007986 */ /* 0x0003e8000c10190c */
[----:B------:R1:W-:Y:S04]  /*1030*/  STG.E desc[UR12][R4.64+0x14], R0 ;  /* 0x0000140004007986 */ /* 0x0003e8000c10190c */
[----:B------:R1:W-:Y:S04]  /*1040*/  STG.E desc[UR12][R4.64+0x18], R0 ;  /* 0x0000180004007986 */ /* 0x0003e8000c10190c */
[----:B------:R1:W-:Y:S01]  /*1050*/  STG.E desc[UR12][R4.64+0x1c], R0 ;  /* 0x00001c0004007986 */ /* 0x0003e2000c10190c */
[----:B------:R-:W-:Y:S05]  /*1060*/  @P0 BRA `(.L_x_17) ;  /* 0xfffffffc00cc0947 */ /* 0x000fea000383ffff */
.L_x_16:
[----:B------:R-:W-:Y:S05]  /*1070*/  @!P1 EXIT ;  /* 0x000000000000994d */ /* 0x000fea0003800000 */
[----:B------:R-:W-:Y:S02]  /*1080*/  ISETP.GE.U32.AND P1, PT, R8, 0x4, PT ;  /* 0x000000040800780c */ /* 0x000fe40003f26070 */
[----:B------:R-:W-:-:S04]  /*1090*/  LOP3.LUT R11, R10, 0x3, RZ, 0xc0, !PT ;  /* 0x000000030a0b7812 */ /* 0x000fc800078ec0ff */
[----:B------:R-:W-:-:S07]  /*10a0*/  ISETP.NE.AND P0, PT, R11, RZ, PT ;  /* 0x000000ff0b00720c */ /* 0x000fce0003f05270 */
[----:B------:R-:W-:Y:S06]  /*10b0*/  @!P1 BRA `(.L_x_18) ;  /* 0x0000000000349947 */ /* 0x000fec0003800000 */
[----:B-1----:R-:W0:Y:S01]  /*10c0*/  LDC.64 R4, c[0x0][0x398] ;  /* 0x0000e600ff047b82 */ /* 0x002e220000000a00 */
[----:B------:R-:W1:Y:S01]  /*10d0*/  LDCU.64 UR4, c[0x0][0x398] ;  /* 0x00007300ff0477ac */ /* 0x000e620008000a00 */
[C---:B------:R-:W-:Y:S01]  /*10e0*/  IADD3 R8, P1, PT, R2.reuse, R3, RZ ;  /* 0x0000000302087210 */ /* 0x040fe20007f3e0ff */
[----:B------:R-:W-:Y:S02]  /*10f0*/  IMAD.IADD R7, R2, 0x1, R3 ;  /* 0x0000000102077824 */ /* 0x000fe400078e0203 */
[----:B------:R-:W-:Y:S01]  /*1100*/  VIADD R3, R3, 0x4 ;  /* 0x0000000403037836 */ /* 0x000fe20000000000 */
[----:B------:R-:W-:Y:S02]  /*1110*/  IADD3.X R9, PT, PT, RZ, RZ, RZ, P1, !PT ;  /* 0x000000ffff097210 */ /* 0x000fe40000ffe4ff */
[----:B-1----:R-:W-:Y:S01]  /*1120*/  LEA R6, P1, R8, UR4, 0x2 ;  /* 0x0000000408067c11 */ /* 0x002fe2000f8210ff */
[----:B0-----:R-:W-:-:S03]  /*1130*/  IMAD.WIDE.U32 R4, R7, 0x4, R4 ;  /* 0x0000000407047825 */ /* 0x001fc600078e0004 */
[----:B------:R-:W-:Y:S02]  /*1140*/  LEA.HI.X R7, R8, UR5, R9, 0x2, P1 ;  /* 0x0000000508077c11 */ /* 0x000fe400088f1409 */
[----:B------:R0:W-:Y:S04]  /*1150*/  STG.E desc[UR12][R4.64], R0 ;  /* 0x0000000004007986 */ /* 0x0001e8000c10190c */
[----:B------:R0:W-:Y:S04]  /*1160*/  STG.E desc[UR12][R6.64+0x4], R0 ;  /* 0x0000040006007986 */ /* 0x0001e8000c10190c */
[----:B------:R0:W-:Y:S04]  /*1170*/  STG.E desc[UR12][R6.64+0x8], R0 ;  /* 0x0000080006007986 */ /* 0x0001e8000c10190c */
[----:B------:R0:W-:Y:S02]  /*1180*/  STG.E desc[UR12][R6.64+0xc], R0 ;  /* 0x00000c0006007986 */ /* 0x0001e4000c10190c */
.L_x_18:
[----:B------:R-:W-:Y:S05]  /*1190*/  @!P0 EXIT ;  /* 0x000000000000894d */ /* 0x000fea0003800000 */
[----:B------:R-:W-:Y:S02]  /*11a0*/  ISETP.NE.AND P1, PT, R11, 0x1, PT ;  /* 0x000000010b00780c */ /* 0x000fe40003f25270 */
[----:B01----:R-:W-:-:S04]  /*11b0*/  LOP3.LUT R4, R10, 0x1, RZ, 0xc0, !PT ;  /* 0x000000010a047812 */ /* 0x003fc800078ec0ff */
[----:B------:R-:W-:-:S07]  /*11c0*/  ISETP.NE.U32.AND P0, PT, R4, 0x1, PT ;  /* 0x000000010400780c */ /* 0x000fce0003f05070 */
[----:B------:R-:W-:Y:S06]  /*11d0*/  @!P1 BRA `(.L_x_19) ;  /* 0x00000000002c9947 */ /* 0x000fec0003800000 */
[----:B------:R-:W0:Y:S01]  /*11e0*/  LDC.64 R4, c[0x0][0x398] ;  /* 0x0000e600ff047b82 */ /* 0x000e220000000a00 */
[----:B------:R-:W1:Y:S01]  /*11f0*/  LDCU.64 UR4, c[0x0][0x398] ;  /* 0x00007300ff0477ac */ /* 0x000e620008000a00 */
[CC--:B------:R-:W-:Y:S02]  /*1200*/  IADD3 R8, P1, PT, R2.reuse, R3.reuse, RZ ;  /* 0x0000000302087210 */ /* 0x0c0fe40007f3e0ff */
[----:B------:R-:W-:Y:S02]  /*1210*/  IADD3 R7, PT, PT, R2, R3, RZ ;  /* 0x0000000302077210 */ /* 0x000fe40007ffe0ff */
[----:B------:R-:W-:Y:S01]  /*1220*/  IADD3 R3, PT, PT, R3, 0x2, RZ ;  /* 0x0000000203037810 */ /* 0x000fe20007ffe0ff */
[----:B------:R-:W-:Y:S01]  /*1230*/  IMAD.X R9, RZ, RZ, RZ, P1 ;  /* 0x000000ffff097224 */ /* 0x000fe200008e06ff */
[----:B-1----:R-:W-:Y:S01]  /*1240*/  LEA R6, P1, R8, UR4, 0x2 ;  /* 0x0000000408067c11 */ /* 0x002fe2000f8210ff */
[----:B0-----:R-:W-:-:S03]  /*1250*/  IMAD.WIDE.U32 R4, R7, 0x4, R4 ;  /* 0x0000000407047825 */ /* 0x001fc600078e0004 */
[----:B------:R-:W-:Y:S02]  /*1260*/  LEA.HI.X R7, R8, UR5, R9, 0x2, P1 ;  /* 0x0000000508077c11 */ /* 0x000fe400088f1409 */
[----:B------:R0:W-:Y:S04]  /*1270*/  STG.E desc[UR12][R4.64], R0 ;  /* 0x0000000004007986 */ /* 0x0001e8000c10190c */
[----:B------:R0:W-:Y:S03]  /*1280*/  STG.E desc[UR12][R6.64+0x4], R0 ;  /* 0x0000040006007986 */ /* 0x0001e6000c10190c */
.L_x_19:
[----:B------:R-:W-:Y:S05]  /*1290*/  @P0 EXIT ;  /* 0x000000000000094d */ /* 0x000fea0003800000 */
[----:B0-----:R-:W0:Y:S01]  /*12a0*/  LDC.64 R4, c[0x0][0x398] ;  /* 0x0000e600ff047b82 */ /* 0x001e220000000a00 */
[----:B------:R-:W-:-:S04]  /*12b0*/  IMAD.IADD R3, R2, 0x1, R3 ;  /* 0x0000000102037824 */ /* 0x000fc800078e0203 */
[----:B0-----:R-:W-:-:S05]  /*12c0*/  IMAD.WIDE.U32 R2, R3, 0x4, R4 ;  /* 0x0000000403027825 */ /* 0x001fca00078e0004 */
[----:B------:R-:W-:Y:S01]  /*12d0*/  STG.E desc[UR12][R2.64], R0 ;  /* 0x0000000002007986 */ /* 0x000fe2000c10190c */
[----:B------:R-:W-:Y:S05]  /*12e0*/  EXIT ;  /* 0x000000000000794d */ /* 0x000fea0003800000 */
        .weak           $__internal_0_$__cuda_sm20_sqrt_rn_f32_slowpath
        .type           $__internal_0_$__cuda_sm20_sqrt_rn_f32_slowpath,@function
        .size           $__internal_0_$__cuda_sm20_sqrt_rn_f32_slowpath,($__internal_1_$__cuda_sm3x_div_rn_noftz_f32_slowpath - $__internal_0_$__cuda_sm20_sqrt_rn_f32_slowpath)
$__internal_0_$__cuda_sm20_sqrt_rn_f32_slowpath:
[----:B------:R-:W-:-:S13]  /*12f0*/  LOP3.LUT P0, RZ, R0, 0x7fffffff, RZ, 0xc0, !PT ;  /* 0x7fffffff00ff7812 */ /* 0x000fda000780c0ff */
[----:B------:R-:W-:Y:S01]  /*1300*/  @!P0 MOV R8, R0 ;  /* 0x0000000000088202 */ /* 0x000fe20000000f00 */
[----:B------:R-:W-:Y:S06]  /*1310*/  @!P0 BRA `(.L_x_20) ;  /* 0x0000000000408947 */ /* 0x000fec0003800000 */
[----:B------:R-:W-:-:S13]  /*1320*/  FSETP.GEU.FTZ.AND P0, PT, R0, RZ, PT ;  /* 0x000000ff0000720b */ /* 0x000fda0003f1e000 */
[----:B------:R-:W-:Y:S01]  /*1330*/  @!P0 IMAD.MOV.U32 R8, RZ, RZ, 0x7fffffff ;  /* 0x7fffffffff088424 */ /* 0x000fe200078e00ff */
[----:B------:R-:W-:Y:S06]  /*1340*/  @!P0 BRA `(.L_x_20) ;  /* 0x0000000000348947 */ /* 0x000fec0003800000 */
[----:B------:R-:W-:-:S13]  /*1350*/  FSETP.GTU.FTZ.AND P0, PT, |R0|, +INF , PT ;  /* 0x7f8000000000780b */ /* 0x000fda0003f1c200 */
[----:B------:R-:W-:Y:S01]  /*1360*/  @P0 FADD.FTZ R8, R0, 1 ;  /* 0x3f80000000080421 */ /* 0x000fe20000010000 */
[----:B------:R-:W-:Y:S06]  /*1370*/  @P0 BRA `(.L_x_20) ;  /* 0x0000000000280947 */ /* 0x000fec0003800000 */
[----:B------:R-:W-:-:S13]  /*1380*/  FSETP.NEU.FTZ.AND P0, PT, |R0|, +INF , PT ;  /* 0x7f8000000000780b */ /* 0x000fda0003f1d200 */
[----:B------:R-:W-:-:S04]  /*1390*/  @P0 FFMA R9, R0, 1.84467440737095516160e+19, RZ ;  /* 0x5f80000000090823 */ /* 0x000fc800000000ff */
[----:B------:R-:W0:Y:S02]  /*13a0*/  @P0 MUFU.RSQ R8, R9 ;  /* 0x0000000900080308 */ /* 0x000e240000001400 */
[----:B0-----:R-:W-:Y:S01]  /*13b0*/  @P0 FMUL.FTZ R12, R9, R8 ;  /* 0x00000008090c0220 */ /* 0x001fe20000410000 */
[----:B------:R-:W-:Y:S01]  /*13c0*/  @P0 FMUL.FTZ R13, R8, 0.5 ;  /* 0x3f000000080d0820 */ /* 0x000fe20000410000 */
[----:B------:R-:W-:Y:S02]  /*13d0*/  @!P0 MOV R8, R0 ;  /* 0x0000000000088202 */ /* 0x000fe40000000f00 */
[----:B------:R-:W-:-:S04]  /*13e0*/  @P0 FADD.FTZ R11, -R12, -RZ ;  /* 0x800000ff0c0b0221 */ /* 0x000fc80000010100 */
[----:B------:R-:W-:-:S04]  /*13f0*/  @P0 FFMA R11, R12, R11, R9 ;  /* 0x0000000b0c0b0223 */ /* 0x000fc80000000009 */
[----:B------:R-:W-:-:S04]  /*1400*/  @P0 FFMA R11, R11, R13, R12 ;  /* 0x0000000d0b0b0223 */ /* 0x000fc8000000000c */
[----:B------:R-:W-:-:S07]  /*1410*/  @P0 FMUL.FTZ R8, R11, 2.3283064365386962891e-10 ;  /* 0x2f8000000b080820 */ /* 0x000fce0000410000 */
.L_x_20:
[----:B------:R-:W-:Y:S01]  /*1420*/  IMAD.MOV.U32 R0, RZ, RZ, R8 ;  /* 0x000000ffff007224 */ /* 0x000fe200078e0008 */
[----:B------:R-:W-:Y:S01]  /*1430*/  MOV R8, R14 ;  /* 0x0000000e00087202 */ /* 0x000fe20000000f00 */
[----:B------:R-:W-:-:S04]  /*1440*/  IMAD.MOV.U32 R9, RZ, RZ, 0x0 ;  /* 0x00000000ff097424 */ /* 0x000fc800078e00ff */
[----:B------:R-:W-:Y:S05]  /*1450*/  RET.REL.NODEC R8 `(_Z3addiiPfS_S_) ;  /* 0xffffffe808e87950 */ /* 0x000fea0003c3ffff */
        .weak           $__internal_1_$__cuda_sm3x_div_rn_noftz_f32_slowpath
        .type           $__internal_1_$__cuda_sm3x_div_rn_noftz_f32_slowpath,@function
        .size           $__internal_1_$__cuda_sm3x_div_rn_noftz_f32_slowpath,(.L_x_34 - $__internal_1_$__cuda_sm3x_div_rn_noftz_f32_slowpath)
$__internal_1_$__cuda_sm3x_div_rn_noftz_f32_slowpath:
[----:B------:R-:W-:Y:S01]  /*1460*/  SHF.R.U32.HI R9, RZ, 0x17, R3 ;  /* 0x00000017ff097819 */ /* 0x000fe20000011603 */
[----:B------:R-:W-:Y:S01]  /*1470*/  BSSY.RECONVERGENT B1, `(.L_x_21) ;  /* 0x0000062000017945 */ /* 0x000fe20003800200 */
[----:B------:R-:W-:Y:S02]  /*1480*/  SHF.R.U32.HI R7, RZ, 0x17, R0 ;  /* 0x00000017ff077819 */ /* 0x000fe40000011600 */
[----:B------:R-:W-:Y:S02]  /*1490*/  LOP3.LUT R14, R9, 0xff, RZ, 0xc0, !PT ;  /* 0x000000ff090e7812 */ /* 0x000fe400078ec0ff */
[----:B------:R-:W-:Y:S02]  /*14a0*/  LOP3.LUT R12, R7, 0xff, RZ, 0xc0, !PT ;  /* 0x000000ff070c7812 */ /* 0x000fe400078ec0ff */
[----:B------:R-:W-:-:S03]  /*14b0*/  IADD3 R10, PT, PT, R14, -0x1, RZ ;  /* 0xffffffff0e0a7810 */ /* 0x000fc60007ffe0ff */
[----:B------:R-:W-:Y:S01]  /*14c0*/  VIADD R9, R12, 0xffffffff ;  /* 0xffffffff0c097836 */ /* 0x000fe20000000000 */
[----:B------:R-:W-:-:S04]  /*14d0*/  ISETP.GT.U32.AND P0, PT, R10, 0xfd, PT ;  /* 0x000000fd0a00780c */ /* 0x000fc80003f04070 */
[----:B------:R-:W-:-:S13]  /*14e0*/  ISETP.GT.U32.OR P0, PT, R9, 0xfd, P0 ;  /* 0x000000fd0900780c */ /* 0x000fda0000704470 */
[----:B------:R-:W-:Y:S01]  /*14f0*/  @!P0 MOV R7, RZ ;  /* 0x000000ff00078202 */ /* 0x000fe20000000f00 */
[----:B------:R-:W-:Y:S06]  /*1500*/  @!P0 BRA `(.L_x_22) ;  /* 0x00000000005c8947 */ /* 0x000fec0003800000 */
[----:B------:R-:W-:Y:S02]  /*1510*/  FSETP.GTU.FTZ.AND P0, PT, |R0|, +INF , PT ;  /* 0x7f8000000000780b */ /* 0x000fe40003f1c200 */
[----:B------:R-:W-:-:S04]  /*1520*/  FSETP.GTU.FTZ.AND P1, PT, |R3|, +INF , PT ;  /* 0x7f8000000300780b */ /* 0x000fc80003f3c200 */
[----:B------:R-:W-:-:S13]  /*1530*/  PLOP3.LUT P0, PT, P0, P1, PT, 0xf8, 0x8f ;  /* 0x00000000008f781c */ /* 0x000fda0000703f70 */
[----:B------:R-:W-:Y:S05]  /*1540*/  @P0 BRA `(.L_x_23) ;  /* 0x00000004004c0947 */ /* 0x000fea0003800000 */
[----:B------:R-:W-:-:S13]  /*1550*/  LOP3.LUT P0, RZ, R3, 0x7fffffff, R0, 0xc8, !PT ;  /* 0x7fffffff03ff7812 */ /* 0x000fda000780c800 */
[----:B------:R-:W-:Y:S05]  /*1560*/  @!P0 BRA `(.L_x_24) ;  /* 0x00000004003c8947 */ /* 0x000fea0003800000 */
[C---:B------:R-:W-:Y:S02]  /*1570*/  FSETP.NEU.FTZ.AND P2, PT, |R0|.reuse, +INF , PT ;  /* 0x7f8000000000780b */ /* 0x040fe40003f5d200 */
[----:B------:R-:W-:Y:S02]  /*1580*/  FSETP.NEU.FTZ.AND P1, PT, |R3|, +INF , PT ;  /* 0x7f8000000300780b */ /* 0x000fe40003f3d200 */
[----:B------:R-:W-:-:S11]  /*1590*/  FSETP.NEU.FTZ.AND P0, PT, |R0|, +INF , PT ;  /* 0x7f8000000000780b */ /* 0x000fd60003f1d200 */
[----:B------:R-:W-:Y:S05]  /*15a0*/  @!P1 BRA !P2, `(.L_x_24) ;  /* 0x00000004002c9947 */ /* 0x000fea0005000000 */
[----:B------:R-:W-:-:S04]  /*15b0*/  LOP3.LUT P2, RZ, R0, 0x7fffffff, RZ, 0xc0, !PT ;  /* 0x7fffffff00ff7812 */ /* 0x000fc8000784c0ff */
[----:B------:R-:W-:-:S13]  /*15c0*/  PLOP3.LUT P1, PT, P1, P2, PT, 0x2f, 0xf2 ;  /* 0x0000000000f2781c */ /* 0x000fda0000f24577 */
[----:B------:R-:W-:Y:S05]  /*15d0*/  @P1 BRA `(.L_x_25) ;  /* 0x0000000400181947 */ /* 0x000fea0003800000 */
[----:B------:R-:W-:-:S04]  /*15e0*/  LOP3.LUT P1, RZ, R3, 0x7fffffff, RZ, 0xc0, !PT ;  /* 0x7fffffff03ff7812 */ /* 0x000fc8000782c0ff */
[----:B------:R-:W-:-:S13]  /*15f0*/  PLOP3.LUT P0, PT, P0, P1, PT, 0x2f, 0xf2 ;  /* 0x0000000000f2781c */ /* 0x000fda0000702577 */
[----:B------:R-:W-:Y:S05]  /*1600*/  @P0 BRA `(.L_x_26) ;  /* 0x0000000400000947 */ /* 0x000fea0003800000 */
[----:B------:R-:W-:Y:S02]  /*1610*/  ISETP.GE.AND P0, PT, R9, RZ, PT ;  /* 0x000000ff0900720c */ /* 0x000fe40003f06270 */
[----:B------:R-:W-:-:S11]  /*1620*/  ISETP.GE.AND P1, PT, R10, RZ, PT ;  /* 0x000000ff0a00720c */ /* 0x000fd60003f26270 */
[----:B------:R-:W-:Y:S01]  /*1630*/  @P0 MOV R7, RZ ;  /* 0x000000ff00070202 */ /* 0x000fe20000000f00 */
[----:B------:R-:W-:Y:S02]  /*1640*/  @!P0 IMAD.MOV.U32 R7, RZ, RZ, -0x40 ;  /* 0xffffffc0ff078424 */ /* 0x000fe400078e00ff */
[----:B------:R-:W-:Y:S01]  /*1650*/  @!P0 FFMA R0, R0, 1.84467440737095516160e+19, RZ ;  /* 0x5f80000000008823 */ /* 0x000fe200000000ff */
[----:B------:R-:W-:Y:S02]  /*1660*/  @!P1 FFMA R3, R3, 1.84467440737095516160e+19, RZ ;  /* 0x5f80000003039823 */ /* 0x000fe400000000ff */
[----:B------:R-:W-:-:S07]  /*1670*/  @!P1 IADD3 R7, PT, PT, R7, 0x40, RZ ;  /* 0x0000004007079810 */ /* 0x000fce0007ffe0ff */
.L_x_22:
[----:B------:R-:W-:Y:S01]  /*1680*/  LEA R10, R14, 0xc0800000, 0x17 ;  /* 0xc08000000e0a7811 */ /* 0x000fe200078eb8ff */
[----:B------:R-:W-:Y:S03]  /*1690*/  BSSY.RECONVERGENT B2, `(.L_x_27) ;  /* 0x0000036000027945 */ /* 0x000fe60003800200 */
[----:B------:R-:W-:Y:S01]  /*16a0*/  IADD3 R10, PT, PT, -R10, R3, RZ ;  /* 0x000000030a0a7210 */ /* 0x000fe20007ffe1ff */
[----:B------:R-:W-:-:S03]  /*16b0*/  VIADD R3, R12, 0xffffff81 ;  /* 0xffffff810c037836 */ /* 0x000fc60000000000 */
[----:B------:R0:W1:Y:S01]  /*16c0*/  MUFU.RCP R9, R10 ;  /* 0x0000000a00097308 */ /* 0x0000620000001000 */
[----:B------:R-:W-:Y:S01]  /*16d0*/  FADD.FTZ R11, -R10, -RZ ;  /* 0x800000ff0a0b7221 */ /* 0x000fe20000010100 */
[C---:B------:R-:W-:Y:S01]  /*16e0*/  IMAD R0, R3.reuse, -0x800000, R0 ;  /* 0xff80000003007824 */ /* 0x040fe200078e0200 */
[----:B0-----:R-:W-:-:S04]  /*16f0*/  IADD3 R10, PT, PT, R3, 0x7f, -R14 ;  /* 0x0000007f030a7810 */ /* 0x001fc80007ffe80e */
[----:B------:R-:W-:Y:S01]  /*1700*/  IADD3 R10, PT, PT, R10, R7, RZ ;  /* 0x000000070a0a7210 */ /* 0x000fe20007ffe0ff */
[----:B-1----:R-:W-:-:S04]  /*1710*/  FFMA R12, R9, R11, 1 ;  /* 0x3f800000090c7423 */ /* 0x002fc8000000000b */
[----:B------:R-:W-:-:S04]  /*1720*/  FFMA R16, R9, R12, R9 ;  /* 0x0000000c09107223 */ /* 0x000fc80000000009 */
[----:B------:R-:W-:-:S04]  /*1730*/  FFMA R9, R0, R16, RZ ;  /* 0x0000001000097223 */ /* 0x000fc800000000ff */
[----:B------:R-:W-:-:S04]  /*1740*/  FFMA R12, R11, R9, R0 ;  /* 0x000000090b0c7223 */ /* 0x000fc80000000000 */
[----:B------:R-:W-:-:S04]  /*1750*/  FFMA R9, R16, R12, R9 ;  /* 0x0000000c10097223 */ /* 0x000fc80000000009 */
[----:B------:R-:W-:-:S04]  /*1760*/  FFMA R12, R11, R9, R0 ;  /* 0x000000090b0c7223 */ /* 0x000fc80000000000 */
[----:B------:R-:W-:-:S05]  /*1770*/  FFMA R0, R16, R12, R9 ;  /* 0x0000000c10007223 */ /* 0x000fca0000000009 */
[----:B------:R-:W-:-:S04]  /*1780*/  SHF.R.U32.HI R3, RZ, 0x17, R0 ;  /* 0x00000017ff037819 */ /* 0x000fc80000011600 */
[----:B------:R-:W-:-:S04]  /*1790*/  LOP3.LUT R3, R3, 0xff, RZ, 0xc0, !PT ;  /* 0x000000ff03037812 */ /* 0x000fc800078ec0ff */
[----:B------:R-:W-:-:S05]  /*17a0*/  IADD3 R11, PT, PT, R3, R10, RZ ;  /* 0x0000000a030b7210 */ /* 0x000fca0007ffe0ff */
[----:B------:R-:W-:-:S05]  /*17b0*/  VIADD R3, R11, 0xffffffff ;  /* 0xffffffff0b037836 */ /* 0x000fca0000000000 */
[----:B------:R-:W-:-:S13]  /*17c0*/  ISETP.GE.U32.AND P0, PT, R3, 0xfe, PT ;  /* 0x000000fe0300780c */ /* 0x000fda0003f06070 */
[----:B------:R-:W-:Y:S05]  /*17d0*/  @!P0 BRA `(.L_x_28) ;  /* 0x0000000000808947 */ /* 0x000fea0003800000 */
[----:B------:R-:W-:-:S13]  /*17e0*/  ISETP.GT.AND P0, PT, R11, 0xfe, PT ;  /* 0x000000fe0b00780c */ /* 0x000fda0003f04270 */
[----:B------:R-:W-:Y:S05]  /*17f0*/  @P0 BRA `(.L_x_29) ;  /* 0x00000000006c0947 */ /* 0x000fea0003800000 */
[----:B------:R-:W-:-:S13]  /*1800*/  ISETP.GE.AND P0, PT, R11, 0x1, PT ;  /* 0x000000010b00780c */ /* 0x000fda0003f06270 */
[----:B------:R-:W-:Y:S05]  /*1810*/  @P0 BRA `(.L_x_30) ;  /* 0x0000000000740947 */ /* 0x000fea0003800000 */
[----:B------:R-:W-:Y:S02]  /*1820*/  ISETP.GE.AND P0, PT, R11, -0x18, PT ;  /* 0xffffffe80b00780c */ /* 0x000fe40003f06270 */
[----:B------:R-:W-:-:S11]  /*1830*/  LOP3.LUT R0, R0, 0x80000000, RZ, 0xc0, !PT ;  /* 0x8000000000007812 */ /* 0x000fd600078ec0ff */
[----:B------:R-:W-:Y:S05]  /*1840*/  @!P0 BRA `(.L_x_30) ;  /* 0x0000000000688947 */ /* 0x000fea0003800000 */
[CCC-:B------:R-:W-:Y:S01]  /*1850*/  FFMA.RZ R3, R16.reuse, R12.reuse, R9.reuse ;  /* 0x0000000c10037223 */ /* 0x1c0fe2000000c009 */
[CCC-:B------:R-:W-:Y:S01]  /*1860*/  FFMA.RM R10, R16.reuse, R12.reuse, R9.reuse ;  /* 0x0000000c100a7223 */ /* 0x1c0fe20000004009 */
[C---:B------:R-:W-:Y:S02]  /*1870*/  ISETP.NE.AND P2, PT, R11.reuse, RZ, PT ;  /* 0x000000ff0b00720c */ /* 0x040fe40003f45270 */
[----:B------:R-:W-:Y:S02]  /*1880*/  ISETP.NE.AND P1, PT, R11, RZ, PT ;  /* 0x000000ff0b00720c */ /* 0x000fe40003f25270 */
[----:B------:R-:W-:Y:S01]  /*1890*/  LOP3.LUT R7, R3, 0x7fffff, RZ, 0xc0, !PT ;  /* 0x007fffff03077812 */ /* 0x000fe200078ec0ff */
[----:B------:R-:W-:Y:S01]  /*18a0*/  FFMA.RP R3, R16, R12, R9 ;  /* 0x0000000c10037223 */ /* 0x000fe20000008009 */
[----:B------:R-:W-:Y:S02]  /*18b0*/  IADD3 R12, PT, PT, R11, 0x20, RZ ;  /* 0x000000200b0c7810 */ /* 0x000fe40007ffe0ff */
[----:B------:R-:W-:-:S02]  /*18c0*/  LOP3.LUT R7, R7, 0x800000, RZ, 0xfc, !PT ;  /* 0x0080000007077812 */ /* 0x000fc400078efcff */
[----:B------:R-:W-:Y:S02]  /*18d0*/  IADD3 R9, PT, PT, -R11, RZ, RZ ;  /* 0x000000ff0b097210 */ /* 0x000fe40007ffe1ff */
[----:B------:R-:W-:Y:S02]  /*18e0*/  SHF.L.U32 R12, R7, R12, RZ ;  /* 0x0000000c070c7219 */ /* 0x000fe400000006ff */
[----:B------:R-:W-:Y:S02]  /*18f0*/  FSETP.NEU.FTZ.AND P0, PT, R3, R10, PT ;  /* 0x0000000a0300720b */ /* 0x000fe40003f1d000 */
[----:B------:R-:W-:Y:S02]  /*1900*/  SEL R10, R9, RZ, P2 ;  /* 0x000000ff090a7207 */ /* 0x000fe40001000000 */
[----:B------:R-:W-:Y:S02]  /*1910*/  ISETP.NE.AND P1, PT, R12, RZ, P1 ;  /* 0x000000ff0c00720c */ /* 0x000fe40000f25270 */
[----:B------:R-:W-:-:S02]  /*1920*/  SHF.R.U32.HI R10, RZ, R10, R7 ;  /* 0x0000000aff0a7219 */ /* 0x000fc40000011607 */
[----:B------:R-:W-:Y:S02]  /*1930*/  PLOP3.LUT P0, PT, P0, P1, PT, 0xf8, 0x8f ;  /* 0x00000000008f781c */ /* 0x000fe40000703f70 */
[----:B------:R-:W-:Y:S02]  /*1940*/  SHF.R.U32.HI R12, RZ, 0x1, R10 ;  /* 0x00000001ff0c7819 */ /* 0x000fe4000001160a */
[----:B------:R-:W-:-:S04]  /*1950*/  SEL R3, RZ, 0x1, !P0 ;  /* 0x00000001ff037807 */ /* 0x000fc80004000000 */
[----:B------:R-:W-:-:S04]  /*1960*/  LOP3.LUT R3, R3, 0x1, R12, 0xf8, !PT ;  /* 0x0000000103037812 */ /* 0x000fc800078ef80c */
[----:B------:R-:W-:-:S05]  /*1970*/  LOP3.LUT R3, R3, R10, RZ, 0xc0, !PT ;  /* 0x0000000a03037212 */ /* 0x000fca00078ec0ff */
[----:B------:R-:W-:-:S05]  /*1980*/  IMAD.IADD R3, R12, 0x1, R3 ;  /* 0x000000010c037824 */ /* 0x000fca00078e0203 */
[----:B------:R-:W-:Y:S01]  /*1990*/  LOP3.LUT R0, R3, R0, RZ, 0xfc, !PT ;  /* 0x0000000003007212 */ /* 0x000fe200078efcff */
[----:B------:R-:W-:Y:S06]  /*19a0*/  BRA `(.L_x_30) ;  /* 0x0000000000107947 */ /* 0x000fec0003800000 */
.L_x_29:
[----:B------:R-:W-:-:S04]  /*19b0*/  LOP3.LUT R0, R0, 0x80000000, RZ, 0xc0, !PT ;  /* 0x8000000000007812 */ /* 0x000fc800078ec0ff */
[----:B------:R-:W-:Y:S01]  /*19c0*/  LOP3.LUT R0, R0, 0x7f800000, RZ, 0xfc, !PT ;  /* 0x7f80000000007812 */ /* 0x000fe200078efcff */
[----:B------:R-:W-:Y:S06]  /*19d0*/  BRA `(.L_x_30) ;  /* 0x0000000000047947 */ /* 0x000fec0003800000 */
.L_x_28:
[----:B------:R-:W-:-:S07]  /*19e0*/  LEA R0, R10, R0, 0x17 ;  /* 0x000000000a007211 */ /* 0x000fce00078eb8ff */
.L_x_30:
[----:B------:R-:W-:Y:S05]  /*19f0*/  BSYNC.RECONVERGENT B2 ;  /* 0x0000000000027941 */ /* 0x000fea0003800200 */
.L_x_27:
[----:B------:R-:W-:Y:S05]  /*1a00*/  BRA `(.L_x_31) ;  /* 0x0000000000207947 */ /* 0x000fea0003800000 */
.L_x_26:
[----:B------:R-:W-:-:S04]  /*1a10*/  LOP3.LUT R0, R3, 0x80000000, R0, 0x48, !PT ;  /* 0x8000000003007812 */ /* 0x000fc800078e4800 */
[----:B------:R-:W-:Y:S01]  /*1a20*/  LOP3.LUT R0, R0, 0x7f800000, RZ, 0xfc, !PT ;  /* 0x7f80000000007812 */ /* 0x000fe200078efcff */
[----:B------:R-:W-:Y:S06]  /*1a30*/  BRA `(.L_x_31) ;  /* 0x0000000000147947 */ /* 0x000fec0003800000 */
.L_x_25:
[----:B------:R-:W-:Y:S01]  /*1a40*/  LOP3.LUT R0, R3, 0x80000000, R0, 0x48, !PT ;  /* 0x8000000003007812 */ /* 0x000fe200078e4800 */
[----:B------:R-:W-:Y:S06]  /*1a50*/  BRA `(.L_x_31) ;  /* 0x00000000000c7947 */ /* 0x000fec0003800000 */
.L_x_24:
[----:B------:R-:W0:Y:S01]  /*1a60*/  MUFU.RSQ R0, -QNAN ;  /* 0xffc0000000007908 */ /* 0x000e220000001400 */
[----:B------:R-:W-:Y:S05]  /*1a70*/  BRA `(.L_x_31) ;  /* 0x0000000000047947 */ /* 0x000fea0003800000 */
.L_x_23:
[----:B------:R-:W-:-:S07]  /*1a80*/  FADD.FTZ R0, R0, R3 ;  /* 0x0000000300007221 */ /* 0x000fce0000010000 */
.L_x_31:
[----:B------:R-:W-:Y:S05]  /*1a90*/  BSYNC.RECONVERGENT B1 ;  /* 0x0000000000017941 */ /* 0x000fea0003800200 */
.L_x_21:
[----:B------:R-:W-:-:S04]  /*1aa0*/  HFMA2 R9, -RZ, RZ, 0, 0 ;  /* 0x00000000ff097431 */ /* 0x000fc800000001ff */
[----:B0-----:R-:W-:Y:S05]  /*1ab0*/  RET.REL.NODEC R8 `(_Z3addiiPfS_S_) ;  /* 0xffffffe408507950 */ /* 0x001fea0003c3ffff */
.L_x_32:
[----:B------:R-:W-:-:S00]  /*1ac0*/  BRA `(.L_x_32) ;  /* 0xfffffffc00fc7947 */ /* 0x000fc0000383ffff */
[----:B------:R-:W-:-:S00]  /*1ad0*/  NOP ;  /* 0x0000000000007918 */ /* 0x000fc00000000000 */
        /* <DEDUP_REMOVED lines=10> */
.L_x_34:


//--------------------- .nv.shared.reserved.0     --------------------------
	.section	.nv.shared.reserved.0,"aw",@nobits
	.weak		__nv_reservedSMEM_offset_0_alias
	.size		__nv_reservedSMEM_offset_0_alias, 0, 64
	.other		__nv_reservedSMEM_offset_0_alias,@"STO_CUDA_RESERVED_SHARED STV_DEFAULT"
__nv_reservedSMEM_offset_0_alias:
	.zero		0
	.zero		64


//--------------------- .nv.constant0._Z3addiiPfS_S_ --------------------------
	.section	.nv.constant0._Z3addiiPfS_S_,"a",@progbits
	.sectionflags	@""
	.align	4
.nv.constant0._Z3addiiPfS_S_:
	.zero		928


//--------------------- SYMBOLS --------------------------

	.type		.nv.reservedSmem.offset0,@object
	.size		.nv.reservedSmem.offset0,0x4
